//
// Generated by NVIDIA NVVM Compiler
//
// Compiler Build ID: CL-36424714
// Cuda compilation tools, release 13.0, V13.0.88
// Based on NVVM 20.0.0
//

.version 9.0
.target sm_100
.address_size 64

	// .globl	_Z9greyscalePfPhiii
// _ZZ9greyscalePfPhiiiE8rgbBlock has been demoted
// _ZZ9histogramPhPiiiE5histo has been demoted
// _ZZ3CDFPiPfiiE3cdf has been demoted

.visible .entry _Z9greyscalePfPhiii(
	.param .u64 .ptr .align 1 _Z9greyscalePfPhiii_param_0,
	.param .u64 .ptr .align 1 _Z9greyscalePfPhiii_param_1,
	.param .u32 _Z9greyscalePfPhiii_param_2,
	.param .u32 _Z9greyscalePfPhiii_param_3,
	.param .u32 _Z9greyscalePfPhiii_param_4
)
{
	.reg .pred 	%p<13>;
	.reg .b16 	%rs<7>;
	.reg .b32 	%r<80>;
	.reg .b32 	%f<36>;
	.reg .b64 	%rd<16>;
	.reg .b64 	%fd<7>;
	// demoted variable
	.shared .align 4 .b8 _ZZ9greyscalePfPhiiiE8rgbBlock[3072];
	ld.param.u64 	%rd4, [_Z9greyscalePfPhiii_param_0];
	ld.param.u64 	%rd3, [_Z9greyscalePfPhiii_param_1];
	ld.param.u32 	%r36, [_Z9greyscalePfPhiii_param_2];
	ld.param.u32 	%r34, [_Z9greyscalePfPhiii_param_3];
	ld.param.u32 	%r35, [_Z9greyscalePfPhiii_param_4];
	cvta.to.global.u64 	%rd1, %rd4;
	mov.u32 	%r1, %tid.x;
	mov.u32 	%r37, %ctaid.x;
	shl.b32 	%r38, %r37, 4;
	add.s32 	%r2, %r38, %r1;
	mov.u32 	%r3, %tid.y;
	mov.u32 	%r39, %ctaid.y;
	shl.b32 	%r40, %r39, 4;
	add.s32 	%r4, %r40, %r3;
	setp.ge.s32 	%p1, %r4, %r36;
	setp.ge.s32 	%p2, %r2, %r34;
	or.pred  	%p3, %p1, %p2;
	@%p3 bra 	$L__BB0_15;
	mad.lo.s32 	%r5, %r34, %r4, %r2;
	setp.lt.s32 	%p4, %r35, 1;
	@%p4 bra 	$L__BB0_14;
	mul.lo.s32 	%r6, %r5, %r35;
	shl.b32 	%r42, %r3, 4;
	add.s32 	%r43, %r42, %r1;
	mul.lo.s32 	%r7, %r35, %r43;
	and.b32  	%r8, %r35, 15;
	setp.lt.u32 	%p5, %r35, 16;
	mov.b32 	%r75, 0;
	@%p5 bra 	$L__BB0_5;
	and.b32  	%r75, %r35, 2147483632;
	neg.s32 	%r73, %r75;
	add.s64 	%rd2, %rd1, 32;
	shl.b32 	%r44, %r7, 2;
	mov.u32 	%r45, _ZZ9greyscalePfPhiiiE8rgbBlock;
	add.s32 	%r46, %r44, %r45;
	add.s32 	%r71, %r46, 32;
	mov.u32 	%r72, %r6;
$L__BB0_4:
	.pragma "nounroll";
	mul.wide.s32 	%rd5, %r72, 4;
	add.s64 	%rd6, %rd2, %rd5;
	ld.global.f32 	%f1, [%rd6+-32];
	st.shared.f32 	[%r71+-32], %f1;
	ld.global.f32 	%f2, [%rd6+-28];
	st.shared.f32 	[%r71+-28], %f2;
	ld.global.f32 	%f3, [%rd6+-24];
	st.shared.f32 	[%r71+-24], %f3;
	ld.global.f32 	%f4, [%rd6+-20];
	st.shared.f32 	[%r71+-20], %f4;
	ld.global.f32 	%f5, [%rd6+-16];
	st.shared.f32 	[%r71+-16], %f5;
	ld.global.f32 	%f6, [%rd6+-12];
	st.shared.f32 	[%r71+-12], %f6;
	ld.global.f32 	%f7, [%rd6+-8];
	st.shared.f32 	[%r71+-8], %f7;
	ld.global.f32 	%f8, [%rd6+-4];
	st.shared.f32 	[%r71+-4], %f8;
	ld.global.f32 	%f9, [%rd6];
	st.shared.f32 	[%r71], %f9;
	ld.global.f32 	%f10, [%rd6+4];
	st.shared.f32 	[%r71+4], %f10;
	ld.global.f32 	%f11, [%rd6+8];
	st.shared.f32 	[%r71+8], %f11;
	ld.global.f32 	%f12, [%rd6+12];
	st.shared.f32 	[%r71+12], %f12;
	ld.global.f32 	%f13, [%rd6+16];
	st.shared.f32 	[%r71+16], %f13;
	ld.global.f32 	%f14, [%rd6+20];
	st.shared.f32 	[%r71+20], %f14;
	ld.global.f32 	%f15, [%rd6+24];
	st.shared.f32 	[%r71+24], %f15;
	ld.global.f32 	%f16, [%rd6+28];
	st.shared.f32 	[%r71+28], %f16;
	add.s32 	%r73, %r73, 16;
	add.s32 	%r72, %r72, 16;
	add.s32 	%r71, %r71, 64;
	setp.ne.s32 	%p6, %r73, 0;
	@%p6 bra 	$L__BB0_4;
$L__BB0_5:
	setp.eq.s32 	%p7, %r8, 0;
	@%p7 bra 	$L__BB0_14;
	and.b32  	%r19, %r35, 7;
	setp.lt.u32 	%p8, %r8, 8;
	@%p8 bra 	$L__BB0_8;
	add.s32 	%r47, %r75, %r6;
	mul.wide.s32 	%rd7, %r47, 4;
	add.s64 	%rd8, %rd1, %rd7;
	ld.global.f32 	%f17, [%rd8];
	add.s32 	%r48, %r75, %r7;
	shl.b32 	%r49, %r48, 2;
	mov.u32 	%r50, _ZZ9greyscalePfPhiiiE8rgbBlock;
	add.s32 	%r51, %r50, %r49;
	st.shared.f32 	[%r51], %f17;
	ld.global.f32 	%f18, [%rd8+4];
	st.shared.f32 	[%r51+4], %f18;
	ld.global.f32 	%f19, [%rd8+8];
	st.shared.f32 	[%r51+8], %f19;
	ld.global.f32 	%f20, [%rd8+12];
	st.shared.f32 	[%r51+12], %f20;
	ld.global.f32 	%f21, [%rd8+16];
	st.shared.f32 	[%r51+16], %f21;
	ld.global.f32 	%f22, [%rd8+20];
	st.shared.f32 	[%r51+20], %f22;
	ld.global.f32 	%f23, [%rd8+24];
	st.shared.f32 	[%r51+24], %f23;
	ld.global.f32 	%f24, [%rd8+28];
	st.shared.f32 	[%r51+28], %f24;
	add.s32 	%r75, %r75, 8;
$L__BB0_8:
	setp.eq.s32 	%p9, %r19, 0;
	@%p9 bra 	$L__BB0_14;
	and.b32  	%r22, %r35, 3;
	setp.lt.u32 	%p10, %r19, 4;
	@%p10 bra 	$L__BB0_11;
	add.s32 	%r52, %r75, %r6;
	mul.wide.s32 	%rd9, %r52, 4;
	add.s64 	%rd10, %rd1, %rd9;
	ld.global.f32 	%f25, [%rd10];
	add.s32 	%r53, %r75, %r7;
	shl.b32 	%r54, %r53, 2;
	mov.u32 	%r55, _ZZ9greyscalePfPhiiiE8rgbBlock;
	add.s32 	%r56, %r55, %r54;
	st.shared.f32 	[%r56], %f25;
	ld.global.f32 	%f26, [%rd10+4];
	st.shared.f32 	[%r56+4], %f26;
	ld.global.f32 	%f27, [%rd10+8];
	st.shared.f32 	[%r56+8], %f27;
	ld.global.f32 	%f28, [%rd10+12];
	st.shared.f32 	[%r56+12], %f28;
	add.s32 	%r75, %r75, 4;
$L__BB0_11:
	setp.eq.s32 	%p11, %r22, 0;
	@%p11 bra 	$L__BB0_14;
	shl.b32 	%r57, %r7, 2;
	shl.b32 	%r58, %r75, 2;
	add.s32 	%r59, %r57, %r58;
	mov.u32 	%r60, _ZZ9greyscalePfPhiiiE8rgbBlock;
	add.s32 	%r79, %r60, %r59;
	add.s32 	%r78, %r75, %r6;
	neg.s32 	%r77, %r22;
$L__BB0_13:
	.pragma "nounroll";
	mul.wide.s32 	%rd11, %r78, 4;
	add.s64 	%rd12, %rd1, %rd11;
	ld.global.f32 	%f29, [%rd12];
	st.shared.f32 	[%r79], %f29;
	add.s32 	%r79, %r79, 4;
	add.s32 	%r78, %r78, 1;
	add.s32 	%r77, %r77, 1;
	setp.ne.s32 	%p12, %r77, 0;
	@%p12 bra 	$L__BB0_13;
$L__BB0_14:
	shl.b32 	%r61, %r3, 4;
	add.s32 	%r62, %r61, %r1;
	mul.lo.s32 	%r63, %r35, %r62;
	shl.b32 	%r64, %r63, 2;
	mov.u32 	%r65, _ZZ9greyscalePfPhiiiE8rgbBlock;
	add.s32 	%r66, %r65, %r64;
	ld.shared.f32 	%f30, [%r66];
	mul.f32 	%f31, %f30, 0f437F0000;
	cvt.rzi.u32.f32 	%r67, %f31;
	cvt.u16.u32 	%rs1, %r67;
	and.b16  	%rs2, %rs1, 255;
	ld.shared.f32 	%f32, [%r66+4];
	mul.f32 	%f33, %f32, 0f437F0000;
	cvt.rzi.u32.f32 	%r68, %f33;
	cvt.u16.u32 	%rs3, %r68;
	and.b16  	%rs4, %rs3, 255;
	ld.shared.f32 	%f34, [%r66+8];
	mul.f32 	%f35, %f34, 0f437F0000;
	cvt.rzi.u32.f32 	%r69, %f35;
	cvt.u16.u32 	%rs5, %r69;
	and.b16  	%rs6, %rs5, 255;
	cvt.rn.f64.u16 	%fd1, %rs2;
	cvt.rn.f64.u16 	%fd2, %rs4;
	mul.f64 	%fd3, %fd2, 0d3FE6B851EB851EB8;
	fma.rn.f64 	%fd4, %fd1, 0d3FCAE147AE147AE1, %fd3;
	cvt.rn.f64.u16 	%fd5, %rs6;
	fma.rn.f64 	%fd6, %fd5, 0d3FB1EB851EB851EC, %fd4;
	cvt.rzi.u32.f64 	%r70, %fd6;
	cvt.s64.s32 	%rd13, %r5;
	cvta.to.global.u64 	%rd14, %rd3;
	add.s64 	%rd15, %rd14, %rd13;
	st.global.u8 	[%rd15], %r70;
$L__BB0_15:
	ret;

}
	// .globl	_Z9histogramPhPiii
.visible .entry _Z9histogramPhPiii(
	.param .u64 .ptr .align 1 _Z9histogramPhPiii_param_0,
	.param .u64 .ptr .align 1 _Z9histogramPhPiii_param_1,
	.param .u32 _Z9histogramPhPiii_param_2,
	.param .u32 _Z9histogramPhPiii_param_3
)
{
	.reg .pred 	%p<6>;
	.reg .b16 	%rs<2>;
	.reg .b32 	%r<24>;
	.reg .b64 	%rd<9>;
	// demoted variable
	.shared .align 4 .b8 _ZZ9histogramPhPiiiE5histo[1024];
	ld.param.u64 	%rd1, [_Z9histogramPhPiii_param_0];
	ld.param.u64 	%rd2, [_Z9histogramPhPiii_param_1];
	ld.param.u32 	%r7, [_Z9histogramPhPiii_param_2];
	ld.param.u32 	%r8, [_Z9histogramPhPiii_param_3];
	mov.u32 	%r1, %tid.x;
	mov.u32 	%r2, %tid.y;
	shl.b32 	%r9, %r2, 4;
	add.s32 	%r3, %r9, %r1;
	setp.gt.u32 	%p1, %r3, 255;
	shl.b32 	%r10, %r3, 2;
	mov.u32 	%r11, _ZZ9histogramPhPiiiE5histo;
	add.s32 	%r4, %r11, %r10;
	@%p1 bra 	$L__BB1_2;
	mov.b32 	%r12, 0;
	st.shared.u32 	[%r4], %r12;
$L__BB1_2:
	bar.sync 	0;
	mov.u32 	%r13, %ctaid.y;
	shl.b32 	%r14, %r13, 4;
	add.s32 	%r5, %r14, %r2;
	mov.u32 	%r15, %ctaid.x;
	shl.b32 	%r16, %r15, 4;
	add.s32 	%r6, %r16, %r1;
	setp.ge.s32 	%p2, %r5, %r7;
	setp.ge.s32 	%p3, %r6, %r8;
	or.pred  	%p4, %p2, %p3;
	@%p4 bra 	$L__BB1_4;
	mad.lo.s32 	%r17, %r8, %r5, %r6;
	cvt.s64.s32 	%rd3, %r17;
	cvta.to.global.u64 	%rd4, %rd1;
	add.s64 	%rd5, %rd4, %rd3;
	ld.global.u8 	%rs1, [%rd5];
	mul.wide.u16 	%r18, %rs1, 4;
	add.s32 	%r20, %r11, %r18;
	atom.shared.add.u32 	%r21, [%r20], 1;
$L__BB1_4:
	setp.gt.u32 	%p5, %r3, 255;
	bar.sync 	0;
	@%p5 bra 	$L__BB1_6;
	cvta.to.global.u64 	%rd6, %rd2;
	mul.wide.u32 	%rd7, %r3, 4;
	add.s64 	%rd8, %rd6, %rd7;
	ld.shared.u32 	%r22, [%r4];
	atom.global.add.u32 	%r23, [%rd8], %r22;
$L__BB1_6:
	ret;

}
	// .globl	_Z3CDFPiPfii
.visible .entry _Z3CDFPiPfii(
	.param .u64 .ptr .align 1 _Z3CDFPiPfii_param_0,
	.param .u64 .ptr .align 1 _Z3CDFPiPfii_param_1,
	.param .u32 _Z3CDFPiPfii_param_2,
	.param .u32 _Z3CDFPiPfii_param_3
)
{
	.reg .pred 	%p<6>;
	.reg .b32 	%r<39>;
	.reg .b32 	%f<14>;
	.reg .b64 	%rd<13>;
	// demoted variable
	.shared .align 4 .b8 _ZZ3CDFPiPfiiE3cdf[1024];
	ld.param.u64 	%rd2, [_Z3CDFPiPfii_param_0];
	ld.param.u64 	%rd1, [_Z3CDFPiPfii_param_1];
	ld.param.u32 	%r13, [_Z3CDFPiPfii_param_2];
	ld.param.u32 	%r14, [_Z3CDFPiPfii_param_3];
	cvta.to.global.u64 	%rd3, %rd2;
	mov.u32 	%r1, %tid.x;
	mul.wide.u32 	%rd4, %r1, 4;
	add.s64 	%rd5, %rd3, %rd4;
	ld.global.u32 	%r16, [%rd5];
	cvt.rn.f32.s32 	%f1, %r16;
	shl.b32 	%r17, %r1, 2;
	mov.u32 	%r18, _ZZ3CDFPiPfiiE3cdf;
	add.s32 	%r2, %r18, %r17;
	st.shared.f32 	[%r2], %f1;
	mov.u32 	%r38, %ntid.x;
	mul.wide.s32 	%rd6, %r38, 4;
	add.s64 	%rd7, %rd5, %rd6;
	ld.global.u32 	%r19, [%rd7];
	cvt.rn.f32.s32 	%f2, %r19;
	shl.b32 	%r20, %r38, 2;
	add.s32 	%r4, %r2, %r20;
	st.shared.f32 	[%r4], %f2;
	shl.b32 	%r21, %r1, 1;
	add.s32 	%r5, %r21, 2;
	shl.b32 	%r6, %r38, 1;
	mov.b32 	%r37, 1;
$L__BB2_1:
	bar.sync 	0;
	mul.lo.s32 	%r8, %r37, %r5;
	add.s32 	%r22, %r8, -1;
	setp.ge.u32 	%p1, %r22, %r6;
	@%p1 bra 	$L__BB2_3;
	sub.s32 	%r23, %r8, %r37;
	shl.b32 	%r24, %r23, 2;
	add.s32 	%r26, %r18, %r24;
	ld.shared.f32 	%f3, [%r26+-4];
	shl.b32 	%r27, %r37, 2;
	add.s32 	%r28, %r26, %r27;
	ld.shared.f32 	%f4, [%r28+-4];
	add.f32 	%f5, %f3, %f4;
	st.shared.f32 	[%r28+-4], %f5;
$L__BB2_3:
	shl.b32 	%r37, %r37, 1;
	setp.gt.u32 	%p2, %r37, %r38;
	@%p2 bra 	$L__BB2_4;
	bra.uni 	$L__BB2_1;
$L__BB2_4:
	setp.lt.u32 	%p3, %r38, 2;
	@%p3 bra 	$L__BB2_8;
$L__BB2_5:
	shr.u32 	%r11, %r38, 1;
	bar.sync 	0;
	mul.lo.s32 	%r12, %r5, %r11;
	add.s32 	%r29, %r12, %r11;
	add.s32 	%r30, %r29, -1;
	setp.ge.u32 	%p4, %r30, %r6;
	@%p4 bra 	$L__BB2_7;
	shl.b32 	%r31, %r12, 2;
	add.s32 	%r33, %r18, %r31;
	ld.shared.f32 	%f6, [%r33+-4];
	shl.b32 	%r34, %r11, 2;
	add.s32 	%r35, %r33, %r34;
	ld.shared.f32 	%f7, [%r35+-4];
	add.f32 	%f8, %f6, %f7;
	st.shared.f32 	[%r35+-4], %f8;
$L__BB2_7:
	setp.gt.u32 	%p5, %r38, 3;
	mov.u32 	%r38, %r11;
	@%p5 bra 	$L__BB2_5;
$L__BB2_8:
	cvta.to.global.u64 	%rd8, %rd1;
	bar.sync 	0;
	ld.shared.f32 	%f9, [%r2];
	mul.lo.s32 	%r36, %r14, %r13;
	cvt.rn.f32.s32 	%f10, %r36;
	div.rn.f32 	%f11, %f9, %f10;
	add.s64 	%rd10, %rd8, %rd4;
	st.global.f32 	[%rd10], %f11;
	ld.shared.f32 	%f12, [%r4];
	div.rn.f32 	%f13, %f12, %f10;
	add.s64 	%rd12, %rd10, %rd6;
	st.global.f32 	[%rd12], %f13;
	ret;

}


// ===== COMPILED SASS (sm_100) =====

	.target	sm_100

	.elftype	@"ET_EXEC"


//--------------------- .note.nv.tkinfo           --------------------------
	.section	.note.nv.tkinfo,"",@"SHT_NOTE"
	.sectionflags	@"SHF_NOTE_NV_TKINFO"
	.tkinfo
        /*0018*/ 	.word	0x00000002
        /*0030*/ 	.string	""
        /*0030*/ 	.string	"ptxas"
        /*0030*/ 	.string	"Cuda compilation tools, release 13.0, V13.0.88"
        /*0030*/ 	.string	"Build cuda_13.0.r13.0/compiler.36424714_0"
        /*0030*/ 	.string	"-arch sm_100 -m 64 "



//--------------------- .note.nv.cuinfo           --------------------------
	.section	.note.nv.cuinfo,"",@"SHT_NOTE"
	.sectionflags	@"SHF_NOTE_NV_CUINFO"
        /*0018*/ 	.short	0x0002
        /*001a*/ 	.short	0x0064
        /*001c*/ 	.short	0x0082
	.zero		2


//--------------------- .nv.info                  --------------------------
	.section	.nv.info,"",@"SHT_CUDA_INFO"
	.align	4


	//----- nvinfo : EIATTR_REGCOUNT
	.align		4
        /*0000*/ 	.byte	0x04, 0x2f
        /*0002*/ 	.short	(.L_1 - .L_0)
	.align		4
.L_0:
        /*0004*/ 	.word	index@(_Z9greyscalePfPhiii)
        /*0008*/ 	.word	0x00000020


	//----- nvinfo : EIATTR_FRAME_SIZE
	.align		4
.L_1:
        /*000c*/ 	.byte	0x04, 0x11
        /*000e*/ 	.short	(.L_3 - .L_2)
	.align		4
.L_2:
        /*0010*/ 	.word	index@(_Z9greyscalePfPhiii)
        /*0014*/ 	.word	0x00000000


	//----- nvinfo : EIATTR_REGCOUNT
	.align		4
.L_3:
        /*0018*/ 	.byte	0x04, 0x2f
        /*001a*/ 	.short	(.L_5 - .L_4)
	.align		4
.L_4:
        /*001c*/ 	.word	index@(_Z9histogramPhPiii)
        /*0020*/ 	.word	0x0000000a


	//----- nvinfo : EIATTR_FRAME_SIZE
	.align		4
.L_5:
        /*0024*/ 	.byte	0x04, 0x11
        /*0026*/ 	.short	(.L_7 - .L_6)
	.align		4
.L_6:
        /*0028*/ 	.word	index@(_Z9histogramPhPiii)
        /*002c*/ 	.word	0x00000000


	//----- nvinfo : EIATTR_REGCOUNT
	.align		4
.L_7:
        /*0030*/ 	.byte	0x04, 0x2f
        /*0032*/ 	.short	(.L_9 - .L_8)
	.align		4
.L_8:
        /*0034*/ 	.word	index@(_Z3CDFPiPfii)
        /*0038*/ 	.word	0x00000013


	//----- nvinfo : EIATTR_FRAME_SIZE
	.align		4
.L_9:
        /*003c*/ 	.byte	0x04, 0x11
        /*003e*/ 	.short	(.L_11 - .L_10)
	.align		4
.L_10:
        /*0040*/ 	.word	index@($__internal_0_$__cuda_sm3x_div_rn_noftz_f32_slowpath)
        /*0044*/ 	.word	0x00000000


	//----- nvinfo : EIATTR_FRAME_SIZE
	.align		4
.L_11:
        /*0048*/ 	.byte	0x04, 0x11
        /*004a*/ 	.short	(.L_13 - .L_12)
	.align		4
.L_12:
        /*004c*/ 	.word	index@(_Z3CDFPiPfii)
        /*0050*/ 	.word	0x00000000


	//----- nvinfo : EIATTR_MIN_STACK_SIZE
	.align		4
.L_13:
        /*0054*/ 	.byte	0x04, 0x12
        /*0056*/ 	.short	(.L_15 - .L_14)
	.align		4
.L_14:
        /*0058*/ 	.word	index@(_Z3CDFPiPfii)
        /*005c*/ 	.word	0x00000000


	//----- nvinfo : EIATTR_MIN_STACK_SIZE
	.align		4
.L_15:
        /*0060*/ 	.byte	0x04, 0x12
        /*0062*/ 	.short	(.L_17 - .L_16)
	.align		4
.L_16:
        /*0064*/ 	.word	index@(_Z9histogramPhPiii)
        /*0068*/ 	.word	0x00000000


	//----- nvinfo : EIATTR_MIN_STACK_SIZE
	.align		4
.L_17:
        /*006c*/ 	.byte	0x04, 0x12
        /*006e*/ 	.short	(.L_19 - .L_18)
	.align		4
.L_18:
        /*0070*/ 	.word	index@(_Z9greyscalePfPhiii)
        /*0074*/ 	.word	0x00000000
.L_19:


//--------------------- .nv.compat                --------------------------
	.section	.nv.compat,"",@"SHT_CUDA_COMPAT_INFO"
	.align	4
        /*0000*/ 	.byte	0x02, 0x09, 0x00, 0x00, 0x02, 0x02, 0x01, 0x00, 0x02, 0x05, 0x05, 0x00, 0x03, 0x07, 0x01, 0x01
        /*0010*/ 	.byte	0x02, 0x03, 0x00, 0x00, 0x02, 0x06, 0x01, 0x00, 0x04, 0x0b, 0x08, 0x00, 0x01, 0x00, 0x00, 0x00
        /*0020*/ 	.byte	0x00, 0x00, 0x00, 0x00


//--------------------- .nv.info._Z3CDFPiPfii     --------------------------
	.section	.nv.info._Z3CDFPiPfii,"",@"SHT_CUDA_INFO"
	.sectionflags	@""
	.align	4


	//----- nvinfo : EIATTR_CUDA_API_VERSION
	.align		4
        /*0000*/ 	.byte	0x04, 0x37
        /*0002*/ 	.short	(.L_21 - .L_20)
.L_20:
        /*0004*/ 	.word	0x00000082


	//----- nvinfo : EIATTR_KPARAM_INFO
	.align		4
.L_21:
        /*0008*/ 	.byte	0x04, 0x17
        /*000a*/ 	.short	(.L_23 - .L_22)
.L_22:
        /*000c*/ 	.word	0x00000000
        /*0010*/ 	.short	0x0003
        /*0012*/ 	.short	0x0014
        /*0014*/ 	.byte	0x00, 0xf0, 0x11, 0x00


	//----- nvinfo : EIATTR_KPARAM_INFO
	.align		4
.L_23:
        /*0018*/ 	.byte	0x04, 0x17
        /*001a*/ 	.short	(.L_25 - .L_24)
.L_24:
        /*001c*/ 	.word	0x00000000
        /*0020*/ 	.short	0x0002
        /*0022*/ 	.short	0x0010
        /*0024*/ 	.byte	0x00, 0xf0, 0x11, 0x00


	//----- nvinfo : EIATTR_KPARAM_INFO
	.align		4
.L_25:
        /*0028*/ 	.byte	0x04, 0x17
        /*002a*/ 	.short	(.L_27 - .L_26)
.L_26:
        /*002c*/ 	.word	0x00000000
        /*0030*/ 	.short	0x0001
        /*0032*/ 	.short	0x0008
        /*0034*/ 	.byte	0x00, 0xf5, 0x21, 0x00


	//----- nvinfo : EIATTR_KPARAM_INFO
	.align		4
.L_27:
        /*0038*/ 	.byte	0x04, 0x17
        /*003a*/ 	.short	(.L_29 - .L_28)
.L_28:
        /*003c*/ 	.word	0x00000000
        /*0040*/ 	.short	0x0000
        /*0042*/ 	.short	0x0000
        /*0044*/ 	.byte	0x00, 0xf5, 0x21, 0x00


	//----- nvinfo : EIATTR_SPARSE_MMA_MASK
	.align		4
.L_29:
        /*0048*/ 	.byte	0x03, 0x50
        /*004a*/ 	.short	0x0000


	//----- nvinfo : EIATTR_MAXREG_COUNT
	.align		4
        /*004c*/ 	.byte	0x03, 0x1b
        /*004e*/ 	.short	0x00ff


	//----- nvinfo : EIATTR_NUM_BARRIERS
	.align		4
        /*0050*/ 	.byte	0x02, 0x4c
        /*0052*/ 	.byte	0x01
	.zero		1


	//----- nvinfo : EIATTR_MERCURY_ISA_VERSION
	.align		4
        /*0054*/ 	.byte	0x03, 0x5f
        /*0056*/ 	.short	0x0101


	//----- nvinfo : EIATTR_VRC_CTA_INIT_COUNT
	.align		4
        /*0058*/ 	.byte	0x02, 0x4a
	.zero		1
	.zero		1


	//----- nvinfo : EIATTR_EXIT_INSTR_OFFSETS
	.align		4
        /*005c*/ 	.byte	0x04, 0x1c
        /*005e*/ 	.short	(.L_31 - .L_30)


	//   ....[0]....
.L_30:
        /*0060*/ 	.word	0x000005a0


	//----- nvinfo : EIATTR_CRS_STACK_SIZE
	.align		4
.L_31:
        /*0064*/ 	.byte	0x04, 0x1e
        /*0066*/ 	.short	(.L_33 - .L_32)
.L_32:
        /*0068*/ 	.word	0x00000000


	//----- nvinfo : EIATTR_CBANK_PARAM_SIZE
	.align		4
.L_33:
        /*006c*/ 	.byte	0x03, 0x19
        /*006e*/ 	.short	0x0018


	//----- nvinfo : EIATTR_PARAM_CBANK
	.align		4
        /*0070*/ 	.byte	0x04, 0x0a
        /*0072*/ 	.short	(.L_35 - .L_34)
	.align		4
.L_34:
        /*0074*/ 	.word	index@(.nv.constant0._Z3CDFPiPfii)
        /*0078*/ 	.short	0x0380
        /*007a*/ 	.short	0x0018


	//----- nvinfo : EIATTR_SW_WAR
	.align		4
.L_35:
        /*007c*/ 	.byte	0x04, 0x36
        /*007e*/ 	.short	(.L_37 - .L_36)
.L_36:
        /*0080*/ 	.word	0x00000008
.L_37:


//--------------------- .nv.info._Z9histogramPhPiii --------------------------
	.section	.nv.info._Z9histogramPhPiii,"",@"SHT_CUDA_INFO"
	.sectionflags	@""
	.align	4


	//----- nvinfo : EIATTR_CUDA_API_VERSION
	.align		4
        /*0000*/ 	.byte	0x04, 0x37
        /*0002*/ 	.short	(.L_39 - .L_38)
.L_38:
        /*0004*/ 	.word	0x00000082


	//----- nvinfo : EIATTR_KPARAM_INFO
	.align		4
.L_39:
        /*0008*/ 	.byte	0x04, 0x17
        /*000a*/ 	.short	(.L_41 - .L_40)
.L_40:
        /*000c*/ 	.word	0x00000000
        /*0010*/ 	.short	0x0003
        /*0012*/ 	.short	0x0014
        /*0014*/ 	.byte	0x00, 0xf0, 0x11, 0x00


	//----- nvinfo : EIATTR_KPARAM_INFO
	.align		4
.L_41:
        /*0018*/ 	.byte	0x04, 0x17
        /*001a*/ 	.short	(.L_43 - .L_42)
.L_42:
        /*001c*/ 	.word	0x00000000
        /*0020*/ 	.short	0x0002
        /*0022*/ 	.short	0x0010
        /*0024*/ 	.byte	0x00, 0xf0, 0x11, 0x00


	//----- nvinfo : EIATTR_KPARAM_INFO
	.align		4
.L_43:
        /*0028*/ 	.byte	0x04, 0x17
        /*002a*/ 	.short	(.L_45 - .L_44)
.L_44:
        /*002c*/ 	.word	0x00000000
        /*0030*/ 	.short	0x0001
        /*0032*/ 	.short	0x0008
        /*0034*/ 	.byte	0x00, 0xf5, 0x21, 0x00


	//----- nvinfo : EIATTR_KPARAM_INFO
	.align		4
.L_45:
        /*0038*/ 	.byte	0x04, 0x17
        /*003a*/ 	.short	(.L_47 - .L_46)
.L_46:
        /*003c*/ 	.word	0x00000000
        /*0040*/ 	.short	0x0000
        /*0042*/ 	.short	0x0000
        /*0044*/ 	.byte	0x00, 0xf5, 0x21, 0x00


	//----- nvinfo : EIATTR_SPARSE_MMA_MASK
	.align		4
.L_47:
        /*0048*/ 	.byte	0x03, 0x50
        /*004a*/ 	.short	0x0000


	//----- nvinfo : EIATTR_MAXREG_COUNT
	.align		4
        /*004c*/ 	.byte	0x03, 0x1b
        /*004e*/ 	.short	0x00ff


	//----- nvinfo : EIATTR_NUM_BARRIERS
	.align		4
        /*0050*/ 	.byte	0x02, 0x4c
        /*0052*/ 	.byte	0x01
	.zero		1


	//----- nvinfo : EIATTR_MERCURY_ISA_VERSION
	.align		4
        /*0054*/ 	.byte	0x03, 0x5f
        /*0056*/ 	.short	0x0101


	//----- nvinfo : EIATTR_VRC_CTA_INIT_COUNT
	.align		4
        /*0058*/ 	.byte	0x02, 0x4a
	.zero		1
	.zero		1


	//----- nvinfo : EIATTR_EXIT_INSTR_OFFSETS
	.align		4
        /*005c*/ 	.byte	0x04, 0x1c
        /*005e*/ 	.short	(.L_49 - .L_48)


	//   ....[0]....
.L_48:
        /*0060*/ 	.word	0x000001e0


	//   ....[1]....
        /*0064*/ 	.word	0x00000230


	//----- nvinfo : EIATTR_CRS_STACK_SIZE
	.align		4
.L_49:
        /*0068*/ 	.byte	0x04, 0x1e
        /*006a*/ 	.short	(.L_51 - .L_50)
.L_50:
        /*006c*/ 	.word	0x00000000


	//----- nvinfo : EIATTR_CBANK_PARAM_SIZE
	.align		4
.L_51:
        /*0070*/ 	.byte	0x03, 0x19
        /*0072*/ 	.short	0x0018


	//----- nvinfo : EIATTR_PARAM_CBANK
	.align		4
        /*0074*/ 	.byte	0x04, 0x0a
        /*0076*/ 	.short	(.L_53 - .L_52)
	.align		4
.L_52:
        /*0078*/ 	.word	index@(.nv.constant0._Z9histogramPhPiii)
        /*007c*/ 	.short	0x0380
        /*007e*/ 	.short	0x0018


	//----- nvinfo : EIATTR_SW_WAR
	.align		4
.L_53:
        /*0080*/ 	.byte	0x04, 0x36
        /*0082*/ 	.short	(.L_55 - .L_54)
.L_54:
        /*0084*/ 	.word	0x00000008
.L_55:


//--------------------- .nv.info._Z9greyscalePfPhiii --------------------------
	.section	.nv.info._Z9greyscalePfPhiii,"",@"SHT_CUDA_INFO"
	.sectionflags	@""
	.align	4


	//----- nvinfo : EIATTR_CUDA_API_VERSION
	.align		4
        /*0000*/ 	.byte	0x04, 0x37
        /*0002*/ 	.short	(.L_57 - .L_56)
.L_56:
        /*0004*/ 	.word	0x00000082


	//----- nvinfo : EIATTR_KPARAM_INFO
	.align		4
.L_57:
        /*0008*/ 	.byte	0x04, 0x17
        /*000a*/ 	.short	(.L_59 - .L_58)
.L_58:
        /*000c*/ 	.word	0x00000000
        /*0010*/ 	.short	0x0004
        /*0012*/ 	.short	0x0018
        /*0014*/ 	.byte	0x00, 0xf0, 0x11, 0x00


	//----- nvinfo : EIATTR_KPARAM_INFO
	.align		4
.L_59:
        /*0018*/ 	.byte	0x04, 0x17
        /*001a*/ 	.short	(.L_61 - .L_60)
.L_60:
        /*001c*/ 	.word	0x00000000
        /*0020*/ 	.short	0x0003
        /*0022*/ 	.short	0x0014
        /*0024*/ 	.byte	0x00, 0xf0, 0x11, 0x00


	//----- nvinfo : EIATTR_KPARAM_INFO
	.align		4
.L_61:
        /*0028*/ 	.byte	0x04, 0x17
        /*002a*/ 	.short	(.L_63 - .L_62)
.L_62:
        /*002c*/ 	.word	0x00000000
        /*0030*/ 	.short	0x0002
        /*0032*/ 	.short	0x0010
        /*0034*/ 	.byte	0x00, 0xf0, 0x11, 0x00


	//----- nvinfo : EIATTR_KPARAM_INFO
	.align		4
.L_63:
        /*0038*/ 	.byte	0x04, 0x17
        /*003a*/ 	.short	(.L_65 - .L_64)
.L_64:
        /*003c*/ 	.word	0x00000000
        /*0040*/ 	.short	0x0001
        /*0042*/ 	.short	0x0008
        /*0044*/ 	.byte	0x00, 0xf5, 0x21, 0x00


	//----- nvinfo : EIATTR_KPARAM_INFO
	.align		4
.L_65:
        /*0048*/ 	.byte	0x04, 0x17
        /*004a*/ 	.short	(.L_67 - .L_66)
.L_66:
        /*004c*/ 	.word	0x00000000
        /*0050*/ 	.short	0x0000
        /*0052*/ 	.short	0x0000
        /*0054*/ 	.byte	0x00, 0xf5, 0x21, 0x00


	//----- nvinfo : EIATTR_SPARSE_MMA_MASK
	.align		4
.L_67:
        /*0058*/ 	.byte	0x03, 0x50
        /*005a*/ 	.short	0x0000


	//----- nvinfo : EIATTR_MAXREG_COUNT
	.align		4
        /*005c*/ 	.byte	0x03, 0x1b
        /*005e*/ 	.short	0x00ff


	//----- nvinfo : EIATTR_MERCURY_ISA_VERSION
	.align		4
        /*0060*/ 	.byte	0x03, 0x5f
        /*0062*/ 	.short	0x0101


	//----- nvinfo : EIATTR_VRC_CTA_INIT_COUNT
	.align		4
        /*0064*/ 	.byte	0x02, 0x4a
	.zero		1
	.zero		1


	//----- nvinfo : EIATTR_EXIT_INSTR_OFFSETS
	.align		4
        /*0068*/ 	.byte	0x04, 0x1c
        /*006a*/ 	.short	(.L_69 - .L_68)


	//   ....[0]....
.L_68:
        /*006c*/ 	.word	0x000000a0


	//   ....[1]....
        /*0070*/ 	.word	0x00000b30


	//----- nvinfo : EIATTR_CBANK_PARAM_SIZE
	.align		4
.L_69:
        /*0074*/ 	.byte	0x03, 0x19
        /*0076*/ 	.short	0x001c


	//----- nvinfo : EIATTR_PARAM_CBANK
	.align		4
        /*0078*/ 	.byte	0x04, 0x0a
        /*007a*/ 	.short	(.L_71 - .L_70)
	.align		4
.L_70:
        /*007c*/ 	.word	index@(.nv.constant0._Z9greyscalePfPhiii)
        /*0080*/ 	.short	0x0380
        /*0082*/ 	.short	0x001c


	//----- nvinfo : EIATTR_SW_WAR
	.align		4
.L_71:
        /*0084*/ 	.byte	0x04, 0x36
        /*0086*/ 	.short	(.L_73 - .L_72)
.L_72:
        /*0088*/ 	.word	0x00000008
.L_73:


//--------------------- .nv.callgraph             --------------------------
	.section	.nv.callgraph,"",@"SHT_CUDA_CALLGRAPH"
	.align	4
	.sectionentsize	8
	.align		4
        /*0000*/ 	.word	0x00000000
	.align		4
        /*0004*/ 	.word	0xffffffff
	.align		4
        /*0008*/ 	.word	0x00000000
	.align		4
        /*000c*/ 	.word	0xfffffffe
	.align		4
        /*0010*/ 	.word	0x00000000
	.align		4
        /*0014*/ 	.word	0xfffffffd
	.align		4
        /*0018*/ 	.word	0x00000000
	.align		4
        /*001c*/ 	.word	0xfffffffc


//--------------------- .text._Z3CDFPiPfii        --------------------------
	.section	.text._Z3CDFPiPfii,"ax",@progbits
	.align	128
        .global         _Z3CDFPiPfii
        .type           _Z3CDFPiPfii,@function
        .size           _Z3CDFPiPfii,(.L_x_29 - _Z3CDFPiPfii)
        .other          _Z3CDFPiPfii,@"STO_CUDA_ENTRY STV_DEFAULT"
_Z3CDFPiPfii:
.text._Z3CDFPiPfii:
[----:B------:R-:W-:Y:S01]  /*0000*/  LDC R1, c[0x0][0x37c] ;  /* 0x0000df00ff017b82 */ /* 0x000fe20000000800 */
[----:B------:R-:W0:Y:S07]  /*0010*/  S2R R4, SR_TID.X ;  /* 0x0000000000047919 */ /* 0x000e2e0000002100 */
[----:B------:R-:W0:Y:S01]  /*0020*/  LDC.64 R6, c[0x0][0x380] ;  /* 0x0000e000ff067b82 */ /* 0x000e220000000a00 */
[----:B------:R-:W1:Y:S07]  /*0030*/  LDCU.64 UR8, c[0x0][0x358] ;  /* 0x00006b00ff0877ac */ /* 0x000e6e0008000a00 */
[----:B------:R-:W2:Y:S01]  /*0040*/  LDC R2, c[0x0][0x360] ;  /* 0x0000d800ff027b82 */ /* 0x000ea20000000800 */
[----:B0-----:R-:W-:-:S04]  /*0050*/  IMAD.WIDE.U32 R6, R4, 0x4, R6 ;  /* 0x0000000404067825 */ /* 0x001fc800078e0006 */
[----:B--2---:R-:W-:Y:S02]  /*0060*/  IMAD.WIDE R8, R2, 0x4, R6 ;  /* 0x0000000402087825 */ /* 0x004fe400078e0206 */
[----:B-1----:R0:W2:Y:S04]  /*0070*/  LDG.E R6, desc[UR8][R6.64] ;  /* 0x0000000806067981 */ /* 0x0020a8000c1e1900 */
[----:B------:R-:W3:Y:S01]  /*0080*/  LDG.E R8, desc[UR8][R8.64] ;  /* 0x0000000808087981 */ /* 0x000ee2000c1e1900 */
[----:B------:R-:W1:Y:S01]  /*0090*/  S2UR UR5, SR_CgaCtaId ;  /* 0x00000000000579c3 */ /* 0x000e620000008800 */
[----:B------:R-:W-:Y:S01]  /*00a0*/  UMOV UR4, 0x400 ;  /* 0x0000040000047882 */ /* 0x000fe20000000000 */
[----:B------:R-:W-:Y:S01]  /*00b0*/  IMAD.MOV.U32 R12, RZ, RZ, 0x1 ;  /* 0x00000001ff0c7424 */ /* 0x000fe200078e00ff */
[----:B------:R-:W-:Y:S01]  /*00c0*/  LEA R3, R4, 0x2, 0x1 ;  /* 0x0000000204037811 */ /* 0x000fe200078e08ff */
[----:B0-----:R-:W-:Y:S01]  /*00d0*/  IMAD.MOV.U32 R7, RZ, RZ, R2 ;  /* 0x000000ffff077224 */ /* 0x001fe200078e0002 */
[----:B-1----:R-:W-:-:S06]  /*00e0*/  ULEA UR4, UR5, UR4, 0x18 ;  /* 0x0000000405047291 */ /* 0x002fcc000f8ec0ff */
[----:B------:R-:W-:-:S05]  /*00f0*/  LEA R11, R4, UR4, 0x2 ;  /* 0x00000004040b7c11 */ /* 0x000fca000f8e10ff */
[C---:B------:R-:W-:Y:S01]  /*0100*/  IMAD R5, R2.reuse, 0x4, R11 ;  /* 0x0000000402057824 */ /* 0x040fe200078e020b */
[----:B--2---:R-:W-:Y:S01]  /*0110*/  I2FP.F32.S32 R0, R6 ;  /* 0x0000000600007245 */ /* 0x004fe20000201400 */
[----:B------:R-:W-:Y:S01]  /*0120*/  IMAD.SHL.U32 R6, R2, 0x2, RZ ;  /* 0x0000000202067824 */ /* 0x000fe200078e00ff */
[----:B---3--:R-:W-:-:S03]  /*0130*/  I2FP.F32.S32 R10, R8 ;  /* 0x00000008000a7245 */ /* 0x008fc60000201400 */
[----:B------:R0:W-:Y:S04]  /*0140*/  STS [R11], R0 ;  /* 0x000000000b007388 */ /* 0x0001e80000000800 */
[----:B------:R0:W-:Y:S02]  /*0150*/  STS [R5], R10 ;  /* 0x0000000a05007388 */ /* 0x0001e40000000800 */
.L_x_0:
[----:B------:R-:W-:Y:S01]  /*0160*/  IMAD R13, R3, R12, RZ ;  /* 0x0000000c030d7224 */ /* 0x000fe200078e02ff */
[----:B------:R-:W-:Y:S03]  /*0170*/  BAR.SYNC.DEFER_BLOCKING 0x0 ;  /* 0x0000000000007b1d */ /* 0x000fe60000010000 */
[----:B------:R-:W-:-:S05]  /*0180*/  VIADD R9, R13, 0xffffffff ;  /* 0xffffffff0d097836 */ /* 0x000fca0000000000 */
[----:B------:R-:W-:-:S13]  /*0190*/  ISETP.GE.U32.AND P0, PT, R9, R6, PT ;  /* 0x000000060900720c */ /* 0x000fda0003f06070 */
[----:B0-----:R-:W-:-:S05]  /*01a0*/  @!P0 IMAD.IADD R0, R13, 0x1, -R12 ;  /* 0x000000010d008824 */ /* 0x001fca00078e0a0c */
[----:B------:R-:W-:-:S05]  /*01b0*/  @!P0 LEA R9, R0, UR4, 0x2 ;  /* 0x0000000400098c11 */ /* 0x000fca000f8e10ff */
[C---:B------:R-:W-:Y:S02]  /*01c0*/  @!P0 IMAD R0, R12.reuse, 0x4, R9 ;  /* 0x000000040c008824 */ /* 0x040fe400078e0209 */
[----:B------:R-:W-:Y:S01]  /*01d0*/  @!P0 LDS R9, [R9+-0x4] ;  /* 0xfffffc0009098984 */ /* 0x000fe20000000800 */
[----:B------:R-:W-:-:S03]  /*01e0*/  IMAD.SHL.U32 R12, R12, 0x2, RZ ;  /* 0x000000020c0c7824 */ /* 0x000fc600078e00ff */
[----:B------:R-:W0:Y:S02]  /*01f0*/  @!P0 LDS R8, [R0+-0x4] ;  /* 0xfffffc0000088984 */ /* 0x000e240000000800 */
[----:B0-----:R-:W-:-:S05]  /*0200*/  @!P0 FADD R13, R9, R8 ;  /* 0x00000008090d8221 */ /* 0x001fca0000000000 */
[----:B------:R1:W-:Y:S01]  /*0210*/  @!P0 STS [R0+-0x4], R13 ;  /* 0xfffffc0d00008388 */ /* 0x0003e20000000800 */
[----:B------:R-:W-:-:S13]  /*0220*/  ISETP.GT.U32.AND P0, PT, R12, R7, PT ;  /* 0x000000070c00720c */ /* 0x000fda0003f04070 */
[----:B-1----:R-:W-:Y:S05]  /*0230*/  @!P0 BRA `(.L_x_0) ;  /* 0xfffffffc00c88947 */ /* 0x002fea000383ffff */
[----:B------:R-:W-:Y:S01]  /*0240*/  ISETP.GE.U32.AND P0, PT, R7, 0x2, PT ;  /* 0x000000020700780c */ /* 0x000fe20003f06070 */
[----:B------:R-:W0:-:S12]  /*0250*/  LDCU.64 UR6, c[0x0][0x390] ;  /* 0x00007200ff0677ac */ /* 0x000e180008000a00 */
[----:B------:R-:W-:Y:S05]  /*0260*/  @!P0 BRA `(.L_x_1) ;  /* 0x0000000000388947 */ /* 0x000fea0003800000 */
.L_x_2:
[----:B------:R-:W-:Y:S01]  /*0270*/  SHF.R.U32.HI R10, RZ, 0x1, R7 ;  /* 0x00000001ff0a7819 */ /* 0x000fe20000011607 */
[----:B------:R-:W-:Y:S04]  /*0280*/  BAR.SYNC.DEFER_BLOCKING 0x0 ;  /* 0x0000000000007b1d */ /* 0x000fe80000010000 */
[----:B------:R-:W-:-:S05]  /*0290*/  IMAD R13, R3, R10, RZ ;  /* 0x0000000a030d7224 */ /* 0x000fca00078e02ff */
[----:B------:R-:W-:-:S04]  /*02a0*/  IADD3 R9, PT, PT, R13, -0x1, R10 ;  /* 0xffffffff0d097810 */ /* 0x000fc80007ffe00a */
[----:B------:R-:W-:-:S13]  /*02b0*/  ISETP.GE.U32.AND P0, PT, R9, R6, PT ;  /* 0x000000060900720c */ /* 0x000fda0003f06070 */
[----:B------:R-:W-:-:S05]  /*02c0*/  @!P0 LEA R0, R13, UR4, 0x2 ;  /* 0x000000040d008c11 */ /* 0x000fca000f8e10ff */
[----:B------:R-:W-:Y:S02]  /*02d0*/  @!P0 IMAD R8, R10, 0x4, R0 ;  /* 0x000000040a088824 */ /* 0x000fe400078e0200 */
[----:B------:R-:W-:Y:S04]  /*02e0*/  @!P0 LDS R0, [R0+-0x4] ;  /* 0xfffffc0000008984 */ /* 0x000fe80000000800 */
[----:B------:R-:W1:Y:S02]  /*02f0*/  @!P0 LDS R9, [R8+-0x4] ;  /* 0xfffffc0008098984 */ /* 0x000e640000000800 */
[----:B-1----:R-:W-:-:S05]  /*0300*/  @!P0 FADD R9, R0, R9 ;  /* 0x0000000900098221 */ /* 0x002fca0000000000 */
[----:B------:R1:W-:Y:S01]  /*0310*/  @!P0 STS [R8+-0x4], R9 ;  /* 0xfffffc0908008388 */ /* 0x0003e20000000800 */
[----:B------:R-:W-:Y:S01]  /*0320*/  ISETP.GT.U32.AND P0, PT, R7, 0x3, PT ;  /* 0x000000030700780c */ /* 0x000fe20003f04070 */
[----:B------:R-:W-:-:S12]  /*0330*/  IMAD.MOV.U32 R7, RZ, RZ, R10 ;  /* 0x000000ffff077224 */ /* 0x000fd800078e000a */
[----:B-1----:R-:W-:Y:S05]  /*0340*/  @P0 BRA `(.L_x_2) ;  /* 0xfffffffc00c80947 */ /* 0x002fea000383ffff */
.L_x_1:
[----:B------:R-:W-:Y:S01]  /*0350*/  BAR.SYNC.DEFER_BLOCKING 0x0 ;  /* 0x0000000000007b1d */ /* 0x000fe20000010000 */
[----:B0-----:R-:W-:-:S05]  /*0360*/  UIMAD UR4, UR7, UR6, URZ ;  /* 0x00000006070472a4 */ /* 0x001fca000f8e02ff */
[----:B------:R-:W-:Y:S01]  /*0370*/  BSSY.RECONVERGENT B0, `(.L_x_3) ;  /* 0x000000e000007945 */ /* 0x000fe20003800200 */
[----:B------:R-:W-:-:S04]  /*0380*/  I2FP.F32.S32 R3, UR4 ;  /* 0x0000000400037c45 */ /* 0x000fc80008201400 */
[----:B------:R-:W0:Y:S01]  /*0390*/  MUFU.RCP R6, R3 ;  /* 0x0000000300067308 */ /* 0x000e220000001000 */
[----:B------:R-:W1:Y:S01]  /*03a0*/  LDS R0, [R11] ;  /* 0x000000000b007984 */ /* 0x000e620000000800 */
[----:B0-----:R-:W-:-:S04]  /*03b0*/  FFMA R7, -R3, R6, 1 ;  /* 0x3f80000003077423 */ /* 0x001fc80000000106 */
[----:B------:R-:W-:Y:S02]  /*03c0*/  FFMA R7, R6, R7, R6 ;  /* 0x0000000706077223 */ /* 0x000fe40000000006 */
[----:B-1----:R-:W0:Y:S02]  /*03d0*/  FCHK P0, R0, R3 ;  /* 0x0000000300007302 */ /* 0x002e240000000000 */
[----:B------:R-:W-:-:S04]  /*03e0*/  FFMA R6, R0, R7, RZ ;  /* 0x0000000700067223 */ /* 0x000fc800000000ff */
[----:B------:R-:W-:-:S04]  /*03f0*/  FFMA R8, -R3, R6, R0 ;  /* 0x0000000603087223 */ /* 0x000fc80000000100 */
[----:B------:R-:W-:Y:S01]  /*0400*/  FFMA R9, R7, R8, R6 ;  /* 0x0000000807097223 */ /* 0x000fe20000000006 */
[----:B0-----:R-:W-:Y:S06]  /*0410*/  @!P0 BRA `(.L_x_4) ;  /* 0x00000000000c8947 */ /* 0x001fec0003800000 */
[----:B------:R-:W-:-:S07]  /*0420*/  MOV R8, 0x440 ;  /* 0x0000044000087802 */ /* 0x000fce0000000f00 */
[----:B------:R-:W-:Y:S05]  /*0430*/  CALL.REL.NOINC `($__internal_0_$__cuda_sm3x_div_rn_noftz_f32_slowpath) ;  /* 0x00000000005c7944 */ /* 0x000fea0003c00000 */
[----:B------:R-:W-:-:S07]  /*0440*/  IMAD.MOV.U32 R9, RZ, RZ, R0 ;  /* 0x000000ffff097224 */ /* 0x000fce00078e0000 */
.L_x_4:
[----:B------:R-:W-:Y:S05]  /*0450*/  BSYNC.RECONVERGENT B0 ;  /* 0x0000000000007941 */ /* 0x000fea0003800200 */
.L_x_3:
[----:B------:R-:W0:Y:S01]  /*0460*/  LDS R8, [R5] ;  /* 0x0000000005087984 */ /* 0x000e220000000800 */
[----:B------:R-:W1:Y:S01]  /*0470*/  LDC.64 R6, c[0x0][0x388] ;  /* 0x0000e200ff067b82 */ /* 0x000e620000000a00 */
[----:B------:R-:W2:Y:S01]  /*0480*/  MUFU.RCP R0, R3 ;  /* 0x0000000300007308 */ /* 0x000ea20000001000 */
[----:B------:R-:W-:Y:S01]  /*0490*/  BSSY.RECONVERGENT B0, `(.L_x_5) ;  /* 0x000000e000007945 */ /* 0x000fe20003800200 */
[----:B--2---:R-:W-:-:S04]  /*04a0*/  FFMA R11, -R3, R0, 1 ;  /* 0x3f800000030b7423 */ /* 0x004fc80000000100 */
[----:B------:R-:W-:Y:S01]  /*04b0*/  FFMA R0, R0, R11, R0 ;  /* 0x0000000b00007223 */ /* 0x000fe20000000000 */
[----:B-1----:R-:W-:-:S05]  /*04c0*/  IMAD.WIDE.U32 R6, R4, 0x4, R6 ;  /* 0x0000000404067825 */ /* 0x002fca00078e0006 */
[----:B------:R1:W-:Y:S01]  /*04d0*/  STG.E desc[UR8][R6.64], R9 ;  /* 0x0000000906007986 */ /* 0x0003e2000c101908 */
[----:B0-----:R-:W0:Y:S01]  /*04e0*/  FCHK P0, R8, R3 ;  /* 0x0000000308007302 */ /* 0x001e220000000000 */
[----:B------:R-:W-:-:S04]  /*04f0*/  FFMA R11, R0, R8, RZ ;  /* 0x00000008000b7223 */ /* 0x000fc800000000ff */
[----:B------:R-:W-:-:S04]  /*0500*/  FFMA R4, -R3, R11, R8 ;  /* 0x0000000b03047223 */ /* 0x000fc80000000108 */
[----:B------:R-:W-:Y:S01]  /*0510*/  FFMA R11, R0, R4, R11 ;  /* 0x00000004000b7223 */ /* 0x000fe2000000000b */
[----:B01----:R-:W-:Y:S06]  /*0520*/  @!P0 BRA `(.L_x_6) ;  /* 0x0000000000108947 */ /* 0x003fec0003800000 */
[----:B------:R-:W-:Y:S01]  /*0530*/  IMAD.MOV.U32 R0, RZ, RZ, R8 ;  /* 0x000000ffff007224 */ /* 0x000fe200078e0008 */
[----:B------:R-:W-:-:S07]  /*0540*/  MOV R8, 0x560 ;  /* 0x0000056000087802 */ /* 0x000fce0000000f00 */
[----:B------:R-:W-:Y:S05]  /*0550*/  CALL.REL.NOINC `($__internal_0_$__cuda_sm3x_div_rn_noftz_f32_slowpath) ;  /* 0x0000000000147944 */ /* 0x000fea0003c00000 */
[----:B------:R-:W-:-:S07]  /*0560*/  IMAD.MOV.U32 R11, RZ, RZ, R0 ;  /* 0x000000ffff0b7224 */ /* 0x000fce00078e0000 */
.L_x_6:
[----:B------:R-:W-:Y:S05]  /*0570*/  BSYNC.RECONVERGENT B0 ;  /* 0x0000000000007941 */ /* 0x000fea0003800200 */
.L_x_5:
[----:B------:R-:W-:-:S05]  /*0580*/  IMAD.WIDE R2, R2, 0x4, R6 ;  /* 0x0000000402027825 */ /* 0x000fca00078e0206 */
[----:B------:R-:W-:Y:S01]  /*0590*/  STG.E desc[UR8][R2.64], R11 ;  /* 0x0000000b02007986 */ /* 0x000fe2000c101908 */
[----:B------:R-:W-:Y:S05]  /*05a0*/  EXIT ;  /* 0x000000000000794d */ /* 0x000fea0003800000 */
        .weak           $__internal_0_$__cuda_sm3x_div_rn_noftz_f32_slowpath
        .type           $__internal_0_$__cuda_sm3x_div_rn_noftz_f32_slowpath,@function
        .size           $__internal_0_$__cuda_sm3x_div_rn_noftz_f32_slowpath,(.L_x_29 - $__internal_0_$__cuda_sm3x_div_rn_noftz_f32_slowpath)
$__internal_0_$__cuda_sm3x_div_rn_noftz_f32_slowpath:
[--C-:B------:R-:W-:Y:S01]  /*05b0*/  SHF.R.U32.HI R10, RZ, 0x17, R3.reuse ;  /* 0x00000017ff0a7819 */ /* 0x100fe20000011603 */
[----:B------:R-:W-:Y:S01]  /*05c0*/  BSSY.RECONVERGENT B1, `(.L_x_7) ;  /* 0x0000063000017945 */ /* 0x000fe20003800200 */
[----:B------:R-:W-:Y:S01]  /*05d0*/  SHF.R.U32.HI R9, RZ, 0x17, R0 ;  /* 0x00000017ff097819 */ /* 0x000fe20000011600 */
[----:B------:R-:W-:Y:S01]  /*05e0*/  IMAD.MOV.U32 R11, RZ, RZ, R3 ;  /* 0x000000ffff0b7224 */ /* 0x000fe200078e0003 */
[----:B------:R-:W-:Y:S02]  /*05f0*/  LOP3.LUT R10, R10, 0xff, RZ, 0xc0, !PT ;  /* 0x000000ff0a0a7812 */ /* 0x000fe400078ec0ff */
[----:B------:R-:W-:-:S03]  /*0600*/  LOP3.LUT R14, R9, 0xff, RZ, 0xc0, !PT ;  /* 0x000000ff090e7812 */ /* 0x000fc600078ec0ff */
[----:B------:R-:W-:Y:S02]  /*0610*/  VIADD R13, R10, 0xffffffff ;  /* 0xffffffff0a0d7836 */ /* 0x000fe40000000000 */
[----:B------:R-:W-:-:S03]  /*0620*/  VIADD R12, R14, 0xffffffff ;  /* 0xffffffff0e0c7836 */ /* 0x000fc60000000000 */
[----:B------:R-:W-:-:S04]  /*0630*/  ISETP.GT.U32.AND P0, PT, R13, 0xfd, PT ;  /* 0x000000fd0d00780c */ /* 0x000fc80003f04070 */
[----:B------:R-:W-:-:S13]  /*0640*/  ISETP.GT.U32.OR P0, PT, R12, 0xfd, P0 ;  /* 0x000000fd0c00780c */ /* 0x000fda0000704470 */
[----:B------:R-:W-:Y:S01]  /*0650*/  @!P0 IMAD.MOV.U32 R9, RZ, RZ, RZ ;  /* 0x000000ffff098224 */ /* 0x000fe200078e00ff */
[----:B------:R-:W-:Y:S06]  /*0660*/  @!P0 BRA `(.L_x_8) ;  /* 0x00000000005c8947 */ /* 0x000fec0003800000 */
[----:B------:R-:W-:Y:S02]  /*0670*/  FSETP.GTU.FTZ.AND P0, PT, |R0|, +INF , PT ;  /* 0x7f8000000000780b */ /* 0x000fe40003f1c200 */
[----:B------:R-:W-:-:S04]  /*0680*/  FSETP.GTU.FTZ.AND P1, PT, |R3|, +INF , PT ;  /* 0x7f8000000300780b */ /* 0x000fc80003f3c200 */
[----:B------:R-:W-:-:S13]  /*0690*/  PLOP3.LUT P0, PT, P0, P1, PT, 0xf8, 0x8f ;  /* 0x00000000008f781c */ /* 0x000fda0000703f70 */
[----:B------:R-:W-:Y:S05]  /*06a0*/  @P0 BRA `(.L_x_9) ;  /* 0x00000004004c0947 */ /* 0x000fea0003800000 */
[----:B------:R-:W-:-:S13]  /*06b0*/  LOP3.LUT P0, RZ, R11, 0x7fffffff, R0, 0xc8, !PT ;  /* 0x7fffffff0bff7812 */ /* 0x000fda000780c800 */
[----:B------:R-:W-:Y:S05]  /*06c0*/  @!P0 BRA `(.L_x_10) ;  /* 0x00000004003c8947 */ /* 0x000fea0003800000 */
[C---:B------:R-:W-:Y:S02]  /*06d0*/  FSETP.NEU.FTZ.AND P2, PT, |R0|.reuse, +INF , PT ;  /* 0x7f8000000000780b */ /* 0x040fe40003f5d200 */
[----:B------:R-:W-:Y:S02]  /*06e0*/  FSETP.NEU.FTZ.AND P1, PT, |R3|, +INF , PT ;  /* 0x7f8000000300780b */ /* 0x000fe40003f3d200 */
[----:B------:R-:W-:-:S11]  /*06f0*/  FSETP.NEU.FTZ.AND P0, PT, |R0|, +INF , PT ;  /* 0x7f8000000000780b */ /* 0x000fd60003f1d200 */
[----:B------:R-:W-:Y:S05]  /*0700*/  @!P1 BRA !P2, `(.L_x_10) ;  /* 0x00000004002c9947 */ /* 0x000fea0005000000 */
[----:B------:R-:W-:-:S04]  /*0710*/  LOP3.LUT P2, RZ, R0, 0x7fffffff, RZ, 0xc0, !PT ;  /* 0x7fffffff00ff7812 */ /* 0x000fc8000784c0ff */
[----:B------:R-:W-:-:S13]  /*0720*/  PLOP3.LUT P1, PT, P1, P2, PT, 0x2f, 0xf2 ;  /* 0x0000000000f2781c */ /* 0x000fda0000f24577 */
[----:B------:R-:W-:Y:S05]  /*0730*/  @P1 BRA `(.L_x_11) ;  /* 0x0000000400181947 */ /* 0x000fea0003800000 */
[----:B------:R-:W-:-:S04]  /*0740*/  LOP3.LUT P1, RZ, R11, 0x7fffffff, RZ, 0xc0, !PT ;  /* 0x7fffffff0bff7812 */ /* 0x000fc8000782c0ff */
[----:B------:R-:W-:-:S13]  /*0750*/  PLOP3.LUT P0, PT, P0, P1, PT, 0x2f, 0xf2 ;  /* 0x0000000000f2781c */ /* 0x000fda0000702577 */
[----:B------:R-:W-:Y:S05]  /*0760*/  @P0 BRA `(.L_x_12) ;  /* 0x0000000400000947 */ /* 0x000fea0003800000 */
[----:B------:R-:W-:Y:S02]  /*0770*/  ISETP.GE.AND P0, PT, R12, RZ, PT ;  /* 0x000000ff0c00720c */ /* 0x000fe40003f06270 */
[----:B------:R-:W-:-:S11]  /*0780*/  ISETP.GE.AND P1, PT, R13, RZ, PT ;  /* 0x000000ff0d00720c */ /* 0x000fd60003f26270 */
[----:B------:R-:W-:Y:S02]  /*0790*/  @P0 IMAD.MOV.U32 R9, RZ, RZ, RZ ;  /* 0x000000ffff090224 */ /* 0x000fe400078e00ff */
[----:B------:R-:W-:Y:S01]  /*07a0*/  @!P0 FFMA R0, R0, 1.84467440737095516160e+19, RZ ;  /* 0x5f80000000008823 */ /* 0x000fe200000000ff */
[----:B------:R-:W-:Y:S02]  /*07b0*/  @!P0 IMAD.MOV.U32 R9, RZ, RZ, -0x40 ;  /* 0xffffffc0ff098424 */ /* 0x000fe400078e00ff */
[----:B------:R-:W-:Y:S02]  /*07c0*/  @!P1 FFMA R11, R3, 1.84467440737095516160e+19, RZ ;  /* 0x5f800000030b9823 */ /* 0x000fe400000000ff */
[----:B------:R-:W-:-:S07]  /*07d0*/  @!P1 VIADD R9, R9, 0x40 ;  /* 0x0000004009099836 */ /* 0x000fce0000000000 */
.L_x_8:
[----:B------:R-:W-:Y:S01]  /*07e0*/  LEA R12, R10, 0xc0800000, 0x17 ;  /* 0xc08000000a0c7811 */ /* 0x000fe200078eb8ff */
[----:B------:R-:W-:Y:S04]  /*07f0*/  BSSY.RECONVERGENT B2, `(.L_x_13) ;  /* 0x0000036000027945 */ /* 0x000fe80003800200 */
[----:B------:R-:W-:Y:S02]  /*0800*/  IMAD.IADD R12, R11, 0x1, -R12 ;  /* 0x000000010b0c7824 */ /* 0x000fe400078e0a0c */
[----:B------:R-:W-:Y:S02]  /*0810*/  VIADD R11, R14, 0xffffff81 ;  /* 0xffffff810e0b7836 */ /* 0x000fe40000000000 */
[----:B------:R0:W1:Y:S01]  /*0820*/  MUFU.RCP R13, R12 ;  /* 0x0000000c000d7308 */ /* 0x0000620000001000 */
[----:B------:R-:W-:Y:S01]  /*0830*/  FADD.FTZ R15, -R12, -RZ ;  /* 0x800000ff0c0f7221 */ /* 0x000fe20000010100 */
[C---:B------:R-:W-:Y:S01]  /*0840*/  IMAD R0, R11.reuse, -0x800000, R0 ;  /* 0xff8000000b007824 */ /* 0x040fe200078e0200 */
[----:B0-----:R-:W-:-:S05]  /*0850*/  IADD3 R12, PT, PT, R11, 0x7f, -R10 ;  /* 0x0000007f0b0c7810 */ /* 0x001fca0007ffe80a */
[----:B------:R-:W-:Y:S02]  /*0860*/  IMAD.IADD R9, R12, 0x1, R9 ;  /* 0x000000010c097824 */ /* 0x000fe400078e0209 */
[----:B-1----:R-:W-:-:S04]  /*0870*/  FFMA R14, R13, R15, 1 ;  /* 0x3f8000000d0e7423 */ /* 0x002fc8000000000f */
[----:B------:R-:W-:-:S04]  /*0880*/  FFMA R16, R13, R14, R13 ;  /* 0x0000000e0d107223 */ /* 0x000fc8000000000d */
[----:B------:R-:W-:-:S04]  /*0890*/  FFMA R13, R0, R16, RZ ;  /* 0x00000010000d7223 */ /* 0x000fc800000000ff */
[----:B------:R-:W-:-:S04]  /*08a0*/  FFMA R14, R15, R13, R0 ;  /* 0x0000000d0f0e7223 */ /* 0x000fc80000000000 */
[----:B------:R-:W-:-:S04]  /*08b0*/  FFMA R13, R16, R14, R13 ;  /* 0x0000000e100d7223 */ /* 0x000fc8000000000d */
[----:B------:R-:W-:-:S04]  /*08c0*/  FFMA R14, R15, R13, R0 ;  /* 0x0000000d0f0e7223 */ /* 0x000fc80000000000 */
[----:B------:R-:W-:-:S05]  /*08d0*/  FFMA R0, R16, R14, R13 ;  /* 0x0000000e10007223 */ /* 0x000fca000000000d */
[----:B------:R-:W-:-:S04]  /*08e0*/  SHF.R.U32.HI R10, RZ, 0x17, R0 ;  /* 0x00000017ff0a7819 */ /* 0x000fc80000011600 */
[----:B------:R-:W-:-:S05]  /*08f0*/  LOP3.LUT R10, R10, 0xff, RZ, 0xc0, !PT ;  /* 0x000000ff0a0a7812 */ /* 0x000fca00078ec0ff */
[----:B------:R-:W-:-:S04]  /*0900*/  IMAD.IADD R15, R10, 0x1, R9 ;  /* 0x000000010a0f7824 */ /* 0x000fc800078e0209 */
[----:B------:R-:W-:-:S05]  /*0910*/  VIADD R10, R15, 0xffffffff ;  /* 0xffffffff0f0a7836 */ /* 0x000fca0000000000 */
[----:B------:R-:W-:-:S13]  /*0920*/  ISETP.GE.U32.AND P0, PT, R10, 0xfe, PT ;  /* 0x000000fe0a00780c */ /* 0x000fda0003f06070 */
[----:B------:R-:W-:Y:S05]  /*0930*/  @!P0 BRA `(.L_x_14) ;  /* 0x0000000000808947 */ /* 0x000fea0003800000 */
[----:B------:R-:W-:-:S13]  /*0940*/  ISETP.GT.AND P0, PT, R15, 0xfe, PT ;  /* 0x000000fe0f00780c */ /* 0x000fda0003f04270 */
[----:B------:R-:W-:Y:S05]  /*0950*/  @P0 BRA `(.L_x_15) ;  /* 0x00000000006c0947 */ /* 0x000fea0003800000 */
[----:B------:R-:W-:-:S13]  /*0960*/  ISETP.GE.AND P0, PT, R15, 0x1, PT ;  /* 0x000000010f00780c */ /* 0x000fda0003f06270 */
[----:B------:R-:W-:Y:S05]  /*0970*/  @P0 BRA `(.L_x_16) ;  /* 0x0000000000740947 */ /* 0x000fea0003800000 */
[----:B------:R-:W-:Y:S02]  /*0980*/  ISETP.GE.AND P0, PT, R15, -0x18, PT ;  /* 0xffffffe80f00780c */ /* 0x000fe40003f06270 */
[----:B------:R-:W-:-:S11]  /*0990*/  LOP3.LUT R0, R0, 0x80000000, RZ, 0xc0, !PT ;  /* 0x8000000000007812 */ /* 0x000fd600078ec0ff */
[----:B------:R-:W-:Y:S05]  /*09a0*/  @!P0 BRA `(.L_x_16) ;  /* 0x0000000000688947 */ /* 0x000fea0003800000 */
[CCC-:B------:R-:W-:Y:S01]  /*09b0*/  FFMA.RZ R9, R16.reuse, R14.reuse, R13.reuse ;  /* 0x0000000e10097223 */ /* 0x1c0fe2000000c00d */
[C---:B------:R-:W-:Y:S02]  /*09c0*/  VIADD R12, R15.reuse, 0x20 ;  /* 0x000000200f0c7836 */ /* 0x040fe40000000000 */
[CCC-:B------:R-:W-:Y:S01]  /*09d0*/  FFMA.RM R10, R16.reuse, R14.reuse, R13.reuse ;  /* 0x0000000e100a7223 */ /* 0x1c0fe2000000400d */
[----:B------:R-:W-:Y:S02]  /*09e0*/  ISETP.NE.AND P2, PT, R15, RZ, PT ;  /* 0x000000ff0f00720c */ /* 0x000fe40003f45270 */
[----:B------:R-:W-:Y:S01]  /*09f0*/  LOP3.LUT R11, R9, 0x7fffff, RZ, 0xc0, !PT ;  /* 0x007fffff090b7812 */ /* 0x000fe200078ec0ff */
[----:B------:R-:W-:Y:S01]  /*0a00*/  FFMA.RP R9, R16, R14, R13 ;  /* 0x0000000e10097223 */ /* 0x000fe2000000800d */
[----:B------:R-:W-:Y:S01]  /*0a10*/  IMAD.MOV R13, RZ, RZ, -R15 ;  /* 0x000000ffff0d7224 */ /* 0x000fe200078e0a0f */
[----:B------:R-:W-:Y:S02]  /*0a20*/  ISETP.NE.AND P1, PT, R15, RZ, PT ;  /* 0x000000ff0f00720c */ /* 0x000fe40003f25270 */
[----:B------:R-:W-:-:S02]  /*0a30*/  LOP3.LUT R11, R11, 0x800000, RZ, 0xfc, !PT ;  /* 0x008000000b0b7812 */ /* 0x000fc400078efcff */
[----:B------:R-:W-:Y:S02]  /*0a40*/  FSETP.NEU.FTZ.AND P0, PT, R9, R10, PT ;  /* 0x0000000a0900720b */ /* 0x000fe40003f1d000 */
[----:B------:R-:W-:Y:S02]  /*0a50*/  SHF.L.U32 R12, R11, R12, RZ ;  /* 0x0000000c0b0c7219 */ /* 0x000fe400000006ff */
[----:B------:R-:W-:Y:S02]  /*0a60*/  SEL R10, R13, RZ, P2 ;  /* 0x000000ff0d0a7207 */ /* 0x000fe40001000000 */
[----:B------:R-:W-:Y:S02]  /*0a70*/  ISETP.NE.AND P1, PT, R12, RZ, P1 ;  /* 0x000000ff0c00720c */ /* 0x000fe40000f25270 */
[----:B------:R-:W-:Y:S02]  /*0a80*/  SHF.R.U32.HI R10, RZ, R10, R11 ;  /* 0x0000000aff0a7219 */ /* 0x000fe4000001160b */
[----:B------:R-:W-:-:S02]  /*0a90*/  PLOP3.LUT P0, PT, P0, P1, PT, 0xf8, 0x8f ;  /* 0x00000000008f781c */ /* 0x000fc40000703f70 */
[----:B------:R-:W-:Y:S02]  /*0aa0*/  SHF.R.U32.HI R12, RZ, 0x1, R10 ;  /* 0x00000001ff0c7819 */ /* 0x000fe4000001160a */
[----:B------:R-:W-:-:S04]  /*0ab0*/  SEL R9, RZ, 0x1, !P0 ;  /* 0x00000001ff097807 */ /* 0x000fc80004000000 */
[----:B------:R-:W-:-:S04]  /*0ac0*/  LOP3.LUT R9, R9, 0x1, R12, 0xf8, !PT ;  /* 0x0000000109097812 */ /* 0x000fc800078ef80c */
[----:B------:R-:W-:-:S05]  /*0ad0*/  LOP3.LUT R9, R9, R10, RZ, 0xc0, !PT ;  /* 0x0000000a09097212 */ /* 0x000fca00078ec0ff */
[----:B------:R-:W-:-:S05]  /*0ae0*/  IMAD.IADD R9, R12, 0x1, R9 ;  /* 0x000000010c097824 */ /* 0x000fca00078e0209 */
[----:B------:R-:W-:Y:S01]  /*0af0*/  LOP3.LUT R0, R9, R0, RZ, 0xfc, !PT ;  /* 0x0000000009007212 */ /* 0x000fe200078efcff */
[----:B------:R-:W-:Y:S06]  /*0b00*/  BRA `(.L_x_16) ;  /* 0x0000000000107947 */ /* 0x000fec0003800000 */
.L_x_15:
[----:B------:R-:W-:-:S04]  /*0b10*/  LOP3.LUT R0, R0, 0x80000000, RZ, 0xc0, !PT ;  /* 0x8000000000007812 */ /* 0x000fc800078ec0ff */
[----:B------:R-:W-:Y:S01]  /*0b20*/  LOP3.LUT R0, R0, 0x7f800000, RZ, 0xfc, !PT ;  /* 0x7f80000000007812 */ /* 0x000fe200078efcff */
[----:B------:R-:W-:Y:S06]  /*0b30*/  BRA `(.L_x_16) ;  /* 0x0000000000047947 */ /* 0x000fec0003800000 */
.L_x_14:
[----:B------:R-:W-:-:S07]  /*0b40*/  IMAD R0, R9, 0x800000, R0 ;  /* 0x0080000009007824 */ /* 0x000fce00078e0200 */
.L_x_16:
[----:B------:R-:W-:Y:S05]  /*0b50*/  BSYNC.RECONVERGENT B2 ;  /* 0x0000000000027941 */ /* 0x000fea0003800200 */
.L_x_13:
[----:B------:R-:W-:Y:S05]  /*0b60*/  BRA `(.L_x_17) ;  /* 0x0000000000207947 */ /* 0x000fea0003800000 */
.L_x_12:
[----:B------:R-:W-:-:S04]  /*0b70*/  LOP3.LUT R0, R11, 0x80000000, R0, 0x48, !PT ;  /* 0x800000000b007812 */ /* 0x000fc800078e4800 */
[----:B------:R-:W-:Y:S01]  /*0b80*/  LOP3.LUT R0, R0, 0x7f800000, RZ, 0xfc, !PT ;  /* 0x7f80000000007812 */ /* 0x000fe200078efcff */
[----:B------:R-:W-:Y:S06]  /*0b90*/  BRA `(.L_x_17) ;  /* 0x0000000000147947 */ /* 0x000fec0003800000 */
.L_x_11:
[----:B------:R-:W-:Y:S01]  /*0ba0*/  LOP3.LUT R0, R11, 0x80000000, R0, 0x48, !PT ;  /* 0x800000000b007812 */ /* 0x000fe200078e4800 */
[----:B------:R-:W-:Y:S06]  /*0bb0*/  BRA `(.L_x_17) ;  /* 0x00000000000c7947 */ /* 0x000fec0003800000 */
.L_x_10:
[----:B------:R-:W0:Y:S01]  /*0bc0*/  MUFU.RSQ R0, -QNAN ;  /* 0xffc0000000007908 */ /* 0x000e220000001400 */
[----:B------:R-:W-:Y:S05]  /*0bd0*/  BRA `(.L_x_17) ;  /* 0x0000000000047947 */ /* 0x000fea0003800000 */
.L_x_9:
[----:B------:R-:W-:-:S07]  /*0be0*/  FADD.FTZ R0, R0, R3 ;  /* 0x0000000300007221 */ /* 0x000fce0000010000 */
.L_x_17:
[----:B------:R-:W-:Y:S05]  /*0bf0*/  BSYNC.RECONVERGENT B1 ;  /* 0x0000000000017941 */ /* 0x000fea0003800200 */
.L_x_7:
[----:B------:R-:W-:-:S04]  /*0c00*/  IMAD.MOV.U32 R9, RZ, RZ, 0x0 ;  /* 0x00000000ff097424 */ /* 0x000fc800078e00ff */
[----:B0-----:R-:W-:Y:S05]  /*0c10*/  RET.REL.NODEC R8 `(_Z3CDFPiPfii) ;  /* 0xfffffff008f87950 */ /* 0x001fea0003c3ffff */
.L_x_18:
[----:B------:R-:W-:-:S00]  /*0c20*/  BRA `(.L_x_18) ;  /* 0xfffffffc00fc7947 */ /* 0x000fc0000383ffff */
[----:B------:R-:W-:-:S00]  /*0c30*/  NOP ;  /* 0x0000000000007918 */ /* 0x000fc00000000000 */
        /* <DEDUP_REMOVED lines=12> */
.L_x_29:


//--------------------- .text._Z9histogramPhPiii  --------------------------
	.section	.text._Z9histogramPhPiii,"ax",@progbits
	.align	128
        .global         _Z9histogramPhPiii
        .type           _Z9histogramPhPiii,@function
        .size           _Z9histogramPhPiii,(.L_x_31 - _Z9histogramPhPiii)
        .other          _Z9histogramPhPiii,@"STO_CUDA_ENTRY STV_DEFAULT"
_Z9histogramPhPiii:
.text._Z9histogramPhPiii:
[----:B------:R-:W-:Y:S01]  /*0000*/  LDC R1, c[0x0][0x37c] ;  /* 0x0000df00ff017b82 */ /* 0x000fe20000000800 */
[----:B------:R-:W0:Y:S07]  /*0010*/  S2R R3, SR_TID.X ;  /* 0x0000000000037919 */ /* 0x000e2e0000002100 */
[----:B------:R-:W1:Y:S01]  /*0020*/  S2UR UR5, SR_CgaCtaId ;  /* 0x00000000000579c3 */ /* 0x000e620000008800 */
[----:B------:R-:W2:Y:S01]  /*0030*/  LDCU.64 UR8, c[0x0][0x390] ;  /* 0x00007200ff0877ac */ /* 0x000ea20008000a00 */
[----:B------:R-:W-:Y:S01]  /*0040*/  BSSY.RECONVERGENT B0, `(.L_x_19) ;  /* 0x0000018000007945 */ /* 0x000fe20003800200 */
[----:B------:R-:W0:Y:S01]  /*0050*/  S2R R2, SR_TID.Y ;  /* 0x0000000000027919 */ /* 0x000e220000002200 */
[----:B------:R-:W-:Y:S01]  /*0060*/  UMOV UR4, 0x400 ;  /* 0x0000040000047882 */ /* 0x000fe20000000000 */
[----:B------:R-:W3:Y:S01]  /*0070*/  LDCU.64 UR6, c[0x0][0x358] ;  /* 0x00006b00ff0677ac */ /* 0x000ee20008000a00 */
[----:B------:R-:W4:Y:S01]  /*0080*/  S2R R0, SR_CTAID.X ;  /* 0x0000000000007919 */ /* 0x000f220000002500 */
[----:B------:R-:W5:Y:S01]  /*0090*/  S2R R7, SR_CTAID.Y ;  /* 0x0000000000077919 */ /* 0x000f620000002600 */
[----:B-1----:R-:W-:Y:S01]  /*00a0*/  ULEA UR4, UR5, UR4, 0x18 ;  /* 0x0000000405047291 */ /* 0x002fe2000f8ec0ff */
[----:B0-----:R-:W-:-:S02]  /*00b0*/  IMAD R5, R2, 0x10, R3 ;  /* 0x0000001002057824 */ /* 0x001fc400078e0203 */
[----:B----4-:R-:W-:-:S03]  /*00c0*/  IMAD R3, R0, 0x10, R3 ;  /* 0x0000001000037824 */ /* 0x010fc600078e0203 */
[C---:B------:R-:W-:Y:S02]  /*00d0*/  ISETP.GT.U32.AND P1, PT, R5.reuse, 0xff, PT ;  /* 0x000000ff0500780c */ /* 0x040fe40003f24070 */
[----:B------:R-:W-:Y:S01]  /*00e0*/  LEA R0, R5, UR4, 0x2 ;  /* 0x0000000405007c11 */ /* 0x000fe2000f8e10ff */
[----:B-----5:R-:W-:Y:S01]  /*00f0*/  IMAD R2, R7, 0x10, R2 ;  /* 0x0000001007027824 */ /* 0x020fe200078e0202 */
[----:B--2---:R-:W-:-:S04]  /*0100*/  ISETP.GE.AND P0, PT, R3, UR9, PT ;  /* 0x0000000903007c0c */ /* 0x004fc8000bf06270 */
[----:B------:R-:W-:-:S05]  /*0110*/  ISETP.GE.OR P0, PT, R2, UR8, P0 ;  /* 0x0000000802007c0c */ /* 0x000fca0008706670 */
[----:B------:R0:W-:Y:S01]  /*0120*/  @!P1 STS [R0], RZ ;  /* 0x000000ff00009388 */ /* 0x0001e20000000800 */
[----:B------:R-:W-:Y:S07]  /*0130*/  BAR.SYNC.DEFER_BLOCKING 0x0 ;  /* 0x0000000000007b1d */ /* 0x000fee0000010000 */
[----:B0--3--:R-:W-:Y:S05]  /*0140*/  @P0 BRA `(.L_x_20) ;  /* 0x00000000001c0947 */ /* 0x009fea0003800000 */
[----:B------:R-:W0:Y:S01]  /*0150*/  LDCU.64 UR10, c[0x0][0x380] ;  /* 0x00007000ff0a77ac */ /* 0x000e220008000a00 */
[----:B------:R-:W-:-:S05]  /*0160*/  IMAD R3, R2, UR9, R3 ;  /* 0x0000000902037c24 */ /* 0x000fca000f8e0203 */
[----:B0-----:R-:W-:-:S04]  /*0170*/  IADD3 R2, P0, PT, R3, UR10, RZ ;  /* 0x0000000a03027c10 */ /* 0x001fc8000ff1e0ff */
[----:B------:R-:W-:-:S05]  /*0180*/  LEA.HI.X.SX32 R3, R3, UR11, 0x1, P0 ;  /* 0x0000000b03037c11 */ /* 0x000fca00080f0eff */
[----:B------:R-:W2:Y:S02]  /*0190*/  LDG.E.U8 R2, desc[UR6][R2.64] ;  /* 0x0000000602027981 */ /* 0x000ea4000c1e1100 */
[----:B--2---:R-:W-:-:S05]  /*01a0*/  LEA R4, R2, UR4, 0x2 ;  /* 0x0000000402047c11 */ /* 0x004fca000f8e10ff */
[----:B------:R0:W-:Y:S02]  /*01b0*/  ATOMS.POPC.INC.32 RZ, [R4+URZ] ;  /* 0x0000000004ff7f8c */ /* 0x0001e4000d8000ff */
.L_x_20:
[----:B------:R-:W-:Y:S05]  /*01c0*/  BSYNC.RECONVERGENT B0 ;  /* 0x0000000000007941 */ /* 0x000fea0003800200 */
.L_x_19:
[----:B------:R-:W-:Y:S06]  /*01d0*/  BAR.SYNC.DEFER_BLOCKING 0x0 ;  /* 0x0000000000007b1d */ /* 0x000fec0000010000 */
[----:B------:R-:W-:Y:S05]  /*01e0*/  @P1 EXIT ;  /* 0x000000000000194d */ /* 0x000fea0003800000 */
[----:B------:R-:W1:Y:S01]  /*01f0*/  LDS R7, [R0] ;  /* 0x0000000000077984 */ /* 0x000e620000000800 */
[----:B------:R-:W2:Y:S02]  /*0200*/  LDC.64 R2, c[0x0][0x388] ;  /* 0x0000e200ff027b82 */ /* 0x000ea40000000a00 */
[----:B--2---:R-:W-:-:S05]  /*0210*/  IMAD.WIDE.U32 R2, R5, 0x4, R2 ;  /* 0x0000000405027825 */ /* 0x004fca00078e0002 */
[----:B-1----:R-:W-:Y:S01]  /*0220*/  REDG.E.ADD.STRONG.GPU desc[UR6][R2.64], R7 ;  /* 0x000000070200798e */ /* 0x002fe2000c12e106 */
[----:B------:R-:W-:Y:S05]  /*0230*/  EXIT ;  /* 0x000000000000794d */ /* 0x000fea0003800000 */
.L_x_21:
        /* <DEDUP_REMOVED lines=12> */
.L_x_31:


//--------------------- .text._Z9greyscalePfPhiii --------------------------
	.section	.text._Z9greyscalePfPhiii,"ax",@progbits
	.align	128
        .global         _Z9greyscalePfPhiii
        .type           _Z9greyscalePfPhiii,@function
        .size           _Z9greyscalePfPhiii,(.L_x_32 - _Z9greyscalePfPhiii)
        .other          _Z9greyscalePfPhiii,@"STO_CUDA_ENTRY STV_DEFAULT"
_Z9greyscalePfPhiii:
.text._Z9greyscalePfPhiii:
[----:B------:R-:W-:Y:S01]  /*0000*/  LDC R1, c[0x0][0x37c] ;  /* 0x0000df00ff017b82 */ /* 0x000fe20000000800 */
[----:B------:R-:W0:Y:S01]  /*0010*/  S2R R2, SR_TID.X ;  /* 0x0000000000027919 */ /* 0x000e220000002100 */
[----:B------:R-:W1:Y:S01]  /*0020*/  LDCU.64 UR4, c[0x0][0x390] ;  /* 0x00007200ff0477ac */ /* 0x000e620008000a00 */
[----:B------:R-:W0:Y:S01]  /*0030*/  S2R R5, SR_CTAID.X ;  /* 0x0000000000057919 */ /* 0x000e220000002500 */
[----:B------:R-:W2:Y:S01]  /*0040*/  S2R R3, SR_TID.Y ;  /* 0x0000000000037919 */ /* 0x000ea20000002200 */
[----:B------:R-:W2:Y:S01]  /*0050*/  S2R R4, SR_CTAID.Y ;  /* 0x0000000000047919 */ /* 0x000ea20000002600 */
[----:B0-----:R-:W-:-:S05]  /*0060*/  IMAD R0, R5, 0x10, R2 ;  /* 0x0000001005007824 */ /* 0x001fca00078e0202 */
[----:B-1----:R-:W-:Y:S01]  /*0070*/  ISETP.GE.AND P0, PT, R0, UR5, PT ;  /* 0x0000000500007c0c */ /* 0x002fe2000bf06270 */
[----:B--2---:R-:W-:-:S05]  /*0080*/  IMAD R5, R4, 0x10, R3 ;  /* 0x0000001004057824 */ /* 0x004fca00078e0203 */
[----:B------:R-:W-:-:S13]  /*0090*/  ISETP.GE.OR P0, PT, R5, UR4, P0 ;  /* 0x0000000405007c0c */ /* 0x000fda0008706670 */
[----:B------:R-:W-:Y:S05]  /*00a0*/  @P0 EXIT ;  /* 0x000000000000094d */ /* 0x000fea0003800000 */
[----:B------:R-:W0:Y:S01]  /*00b0*/  LDCU UR11, c[0x0][0x398] ;  /* 0x00007300ff0b77ac */ /* 0x000e220008000800 */
[----:B------:R-:W-:Y:S01]  /*00c0*/  IMAD R0, R5, UR5, R0 ;  /* 0x0000000505007c24 */ /* 0x000fe2000f8e0200 */
[----:B------:R-:W1:Y:S01]  /*00d0*/  LDCU.64 UR12, c[0x0][0x358] ;  /* 0x00006b00ff0c77ac */ /* 0x000e620008000a00 */
[----:B0-----:R-:W-:-:S09]  /*00e0*/  UISETP.GE.AND UP0, UPT, UR11, 0x1, UPT ;  /* 0x000000010b00788c */ /* 0x001fd2000bf06270 */
[----:B-1----:R-:W-:Y:S05]  /*00f0*/  BRA.U !UP0, `(.L_x_22) ;  /* 0x0000000908007547 */ /* 0x002fea000b800000 */
[----:B------:R-:W-:Y:S01]  /*0100*/  UISETP.GE.U32.AND UP1, UPT, UR11, 0x10, UPT ;  /* 0x000000100b00788c */ /* 0x000fe2000bf26070 */
[----:B------:R-:W-:Y:S01]  /*0110*/  LEA R5, R3, R2, 0x4 ;  /* 0x0000000203057211 */ /* 0x000fe200078e20ff */
[----:B------:R-:W-:Y:S02]  /*0120*/  ULOP3.LUT UR10, UR11, 0xf, URZ, 0xc0, !UPT ;  /* 0x0000000f0b0a7892 */ /* 0x000fe4000f8ec0ff */
[----:B------:R-:W-:Y:S01]  /*0130*/  IMAD R4, R0, UR11, RZ ;  /* 0x0000000b00047c24 */ /* 0x000fe2000f8e02ff */
[----:B------:R-:W-:Y:S01]  /*0140*/  UMOV UR4, URZ ;  /* 0x000000ff00047c82 */ /* 0x000fe20008000000 */
[----:B------:R-:W-:Y:S01]  /*0150*/  IMAD R5, R5, UR11, RZ ;  /* 0x0000000b05057c24 */ /* 0x000fe2000f8e02ff */
[----:B------:R-:W-:Y:S02]  /*0160*/  UISETP.NE.AND UP0, UPT, UR10, URZ, UPT ;  /* 0x000000ff0a00728c */ /* 0x000fe4000bf05270 */
[----:B------:R-:W-:Y:S09]  /*0170*/  BRA.U !UP1, `(.L_x_23) ;  /* 0x0000000109cc7547 */ /* 0x000ff2000b800000 */
[----:B------:R-:W0:Y:S01]  /*0180*/  S2UR UR6, SR_CgaCtaId ;  /* 0x00000000000679c3 */ /* 0x000e220000008800 */
[----:B------:R-:W1:Y:S01]  /*0190*/  LDCU.64 UR8, c[0x0][0x380] ;  /* 0x00007000ff0877ac */ /* 0x000e620008000a00 */
[----:B------:R-:W-:Y:S01]  /*01a0*/  IMAD.MOV.U32 R9, RZ, RZ, R4 ;  /* 0x000000ffff097224 */ /* 0x000fe200078e0004 */
[----:B------:R-:W-:Y:S01]  /*01b0*/  UMOV UR5, 0x400 ;  /* 0x0000040000057882 */ /* 0x000fe20000000000 */
[----:B------:R-:W-:Y:S02]  /*01c0*/  ULOP3.LUT UR4, UR11, 0x7ffffff0, URZ, 0xc0, !UPT ;  /* 0x7ffffff00b047892 */ /* 0x000fe4000f8ec0ff */
[----:B0-----:R-:W-:Y:S02]  /*01d0*/  ULEA UR5, UR6, UR5, 0x18 ;  /* 0x0000000506057291 */ /* 0x001fe4000f8ec0ff */
[----:B-1----:R-:W-:Y:S02]  /*01e0*/  UIADD3 UR6, UP1, UPT, UR8, 0x20, URZ ;  /* 0x0000002008067890 */ /* 0x002fe4000ff3e0ff */
[----:B------:R-:W-:-:S02]  /*01f0*/  UIADD3 UR8, UPT, UPT, -UR4, URZ, URZ ;  /* 0x000000ff04087290 */ /* 0x000fc4000fffe1ff */
[----:B------:R-:W-:Y:S01]  /*0200*/  LEA R6, R5, UR5, 0x2 ;  /* 0x0000000505067c11 */ /* 0x000fe2000f8e10ff */
[----:B------:R-:W-:-:S03]  /*0210*/  UIADD3.X UR7, UPT, UPT, URZ, UR9, URZ, UP1, !UPT ;  /* 0x00000009ff077290 */ /* 0x000fc60008ffe4ff */
[----:B------:R-:W-:-:S09]  /*0220*/  IADD3 R8, PT, PT, R6, 0x20, RZ ;  /* 0x0000002006087810 */ /* 0x000fd20007ffe0ff */
.L_x_24:
[----:B------:R-:W-:Y:S01]  /*0230*/  MOV R7, UR7 ;  /* 0x0000000700077c02 */ /* 0x000fe20008000f00 */
[----:B------:R-:W-:-:S04]  /*0240*/  IMAD.U32 R6, RZ, RZ, UR6 ;  /* 0x00000006ff067e24 */ /* 0x000fc8000f8e00ff */
[----:B------:R-:W-:-:S05]  /*0250*/  IMAD.WIDE R6, R9, 0x4, R6 ;  /* 0x0000000409067825 */ /* 0x000fca00078e0206 */
[----:B------:R-:W2:Y:S04]  /*0260*/  LDG.E R11, desc[UR12][R6.64+-0x20] ;  /* 0xffffe00c060b7981 */ /* 0x000ea8000c1e1900 */
[----:B------:R-:W3:Y:S04]  /*0270*/  LDG.E R13, desc[UR12][R6.64+-0x1c] ;  /* 0xffffe40c060d7981 */ /* 0x000ee8000c1e1900 */
[----:B------:R-:W4:Y:S04]  /*0280*/  LDG.E R15, desc[UR12][R6.64+-0x18] ;  /* 0xffffe80c060f7981 */ /* 0x000f28000c1e1900 */
[----:B------:R-:W5:Y:S04]  /*0290*/  LDG.E R17, desc[UR12][R6.64+-0x14] ;  /* 0xffffec0c06117981 */ /* 0x000f68000c1e1900 */
        /* <DEDUP_REMOVED lines=11> */
[----:B------:R-:W5:Y:S01]  /*0350*/  LDG.E R20, desc[UR12][R6.64+0x1c] ;  /* 0x00001c0c06147981 */ /* 0x000f62000c1e1900 */
[----:B------:R-:W-:Y:S01]  /*0360*/  UIADD3 UR8, UPT, UPT, UR8, 0x10, URZ ;  /* 0x0000001008087890 */ /* 0x000fe2000fffe0ff */
[----:B------:R-:W-:-:S03]  /*0370*/  VIADD R9, R9, 0x10 ;  /* 0x0000001009097836 */ /* 0x000fc60000000000 */
[----:B------:R-:W-:Y:S01]  /*0380*/  UISETP.NE.AND UP1, UPT, UR8, URZ, UPT ;  /* 0x000000ff0800728c */ /* 0x000fe2000bf25270 */
[----:B--2---:R-:W-:Y:S04]  /*0390*/  STS [R8+-0x20], R11 ;  /* 0xffffe00b08007388 */ /* 0x004fe80000000800 */
[----:B---3--:R-:W-:Y:S04]  /*03a0*/  STS [R8+-0x1c], R13 ;  /* 0xffffe40d08007388 */ /* 0x008fe80000000800 */
[----:B----4-:R-:W-:Y:S04]  /*03b0*/  STS [R8+-0x18], R15 ;  /* 0xffffe80f08007388 */ /* 0x010fe80000000800 */
[----:B-----5:R-:W-:Y:S04]  /*03c0*/  STS [R8+-0x14], R17 ;  /* 0xffffec1108007388 */ /* 0x020fe80000000800 */
[----:B------:R-:W-:Y:S04]  /*03d0*/  STS [R8+-0x10], R19 ;  /* 0xfffff01308007388 */ /* 0x000fe80000000800 */
[----:B------:R-:W-:Y:S04]  /*03e0*/  STS [R8+-0xc], R21 ;  /* 0xfffff41508007388 */ /* 0x000fe80000000800 */
[----:B------:R-:W-:Y:S04]  /*03f0*/  STS [R8+-0x8], R23 ;  /* 0xfffff81708007388 */ /* 0x000fe80000000800 */
[----:B------:R-:W-:Y:S04]  /*0400*/  STS [R8+-0x4], R25 ;  /* 0xfffffc1908007388 */ /* 0x000fe80000000800 */
[----:B------:R-:W-:Y:S04]  /*0410*/  STS [R8], R27 ;  /* 0x0000001b08007388 */ /* 0x000fe80000000800 */
[----:B------:R-:W-:Y:S04]  /*0420*/  STS [R8+0x4], R29 ;  /* 0x0000041d08007388 */ /* 0x000fe80000000800 */
[----:B------:R-:W-:Y:S04]  /*0430*/  STS [R8+0x8], R10 ;  /* 0x0000080a08007388 */ /* 0x000fe80000000800 */
[----:B------:R-:W-:Y:S04]  /*0440*/  STS [R8+0xc], R12 ;  /* 0x00000c0c08007388 */ /* 0x000fe80000000800 */
[----:B------:R-:W-:Y:S04]  /*0450*/  STS [R8+0x10], R14 ;  /* 0x0000100e08007388 */ /* 0x000fe80000000800 */
[----:B------:R-:W-:Y:S04]  /*0460*/  STS [R8+0x14], R16 ;  /* 0x0000141008007388 */ /* 0x000fe80000000800 */
[----:B------:R-:W-:Y:S04]  /*0470*/  STS [R8+0x18], R18 ;  /* 0x0000181208007388 */ /* 0x000fe80000000800 */
[----:B------:R0:W-:Y:S02]  /*0480*/  STS [R8+0x1c], R20 ;  /* 0x00001c1408007388 */ /* 0x0001e40000000800 */
[----:B0-----:R-:W-:Y:S01]  /*0490*/  IADD3 R8, PT, PT, R8, 0x40, RZ ;  /* 0x0000004008087810 */ /* 0x001fe20007ffe0ff */
[----:B------:R-:W-:Y:S06]  /*04a0*/  BRA.U UP1, `(.L_x_24) ;  /* 0xfffffffd01607547 */ /* 0x000fec000b83ffff */
.L_x_23:
[----:B------:R-:W-:Y:S05]  /*04b0*/  BRA.U !UP0, `(.L_x_22) ;  /* 0x0000000508107547 */ /* 0x000fea000b800000 */
[----:B------:R-:W-:Y:S02]  /*04c0*/  UISETP.GE.U32.AND UP0, UPT, UR10, 0x8, UPT ;  /* 0x000000080a00788c */ /* 0x000fe4000bf06070 */
[----:B------:R-:W-:-:S04]  /*04d0*/  ULOP3.LUT UR7, UR11, 0x7, URZ, 0xc0, !UPT ;  /* 0x000000070b077892 */ /* 0x000fc8000f8ec0ff */
[----:B------:R-:W-:-:S03]  /*04e0*/  UISETP.NE.AND UP1, UPT, UR7, URZ, UPT ;  /* 0x000000ff0700728c */ /* 0x000fc6000bf25270 */
[----:B------:R-:W-:Y:S08]  /*04f0*/  BRA.U !UP0, `(.L_x_25) ;  /* 0x0000000108647547 */ /* 0x000ff0000b800000 */
[----:B------:R-:W0:Y:S01]  /*0500*/  LDC.64 R6, c[0x0][0x380] ;  /* 0x0000e000ff067b82 */ /* 0x000e220000000a00 */
[----:B------:R-:W-:-:S04]  /*0510*/  VIADD R9, R4, UR4 ;  /* 0x0000000404097c36 */ /* 0x000fc80008000000 */
[----:B0-----:R-:W-:-:S05]  /*0520*/  IMAD.WIDE R6, R9, 0x4, R6 ;  /* 0x0000000409067825 */ /* 0x001fca00078e0206 */
[----:B------:R-:W2:Y:S04]  /*0530*/  LDG.E R8, desc[UR12][R6.64] ;  /* 0x0000000c06087981 */ /* 0x000ea8000c1e1900 */
[----:B------:R-:W3:Y:S04]  /*0540*/  LDG.E R10, desc[UR12][R6.64+0x4] ;  /* 0x0000040c060a7981 */ /* 0x000ee8000c1e1900 */
[----:B------:R-:W4:Y:S04]  /*0550*/  LDG.E R12, desc[UR12][R6.64+0x8] ;  /* 0x0000080c060c7981 */ /* 0x000f28000c1e1900 */
[----:B------:R-:W5:Y:S04]  /*0560*/  LDG.E R14, desc[UR12][R6.64+0xc] ;  /* 0x00000c0c060e7981 */ /* 0x000f68000c1e1900 */
[----:B------:R-:W5:Y:S04]  /*0570*/  LDG.E R16, desc[UR12][R6.64+0x10] ;  /* 0x0000100c06107981 */ /* 0x000f68000c1e1900 */
[----:B------:R-:W5:Y:S04]  /*0580*/  LDG.E R18, desc[UR12][R6.64+0x14] ;  /* 0x0000140c06127981 */ /* 0x000f68000c1e1900 */
[----:B------:R-:W5:Y:S04]  /*0590*/  LDG.E R20, desc[UR12][R6.64+0x18] ;  /* 0x0000180c06147981 */ /* 0x000f68000c1e1900 */
[----:B------:R-:W5:Y:S01]  /*05a0*/  LDG.E R22, desc[UR12][R6.64+0x1c] ;  /* 0x00001c0c06167981 */ /* 0x000f62000c1e1900 */
[----:B------:R-:W0:Y:S01]  /*05b0*/  S2UR UR6, SR_CgaCtaId ;  /* 0x00000000000679c3 */ /* 0x000e220000008800 */
[----:B------:R-:W-:Y:S01]  /*05c0*/  UMOV UR5, 0x400 ;  /* 0x0000040000057882 */ /* 0x000fe20000000000 */
[----:B------:R-:W-:Y:S01]  /*05d0*/  IADD3 R9, PT, PT, R5, UR4, RZ ;  /* 0x0000000405097c10 */ /* 0x000fe2000fffe0ff */
[----:B------:R-:W-:-:S02]  /*05e0*/  UIADD3 UR4, UPT, UPT, UR4, 0x8, URZ ;  /* 0x0000000804047890 */ /* 0x000fc4000fffe0ff */
[----:B0-----:R-:W-:-:S06]  /*05f0*/  ULEA UR5, UR6, UR5, 0x18 ;  /* 0x0000000506057291 */ /* 0x001fcc000f8ec0ff */
[----:B------:R-:W-:-:S05]  /*0600*/  LEA R9, R9, UR5, 0x2 ;  /* 0x0000000509097c11 */ /* 0x000fca000f8e10ff */
[----:B--2---:R0:W-:Y:S04]  /*0610*/  STS [R9], R8 ;  /* 0x0000000809007388 */ /* 0x0041e80000000800 */
[----:B---3--:R0:W-:Y:S04]  /*0620*/  STS [R9+0x4], R10 ;  /* 0x0000040a09007388 */ /* 0x0081e80000000800 */
[----:B----4-:R0:W-:Y:S04]  /*0630*/  STS [R9+0x8], R12 ;  /* 0x0000080c09007388 */ /* 0x0101e80000000800 */
[----:B-----5:R0:W-:Y:S04]  /*0640*/  STS [R9+0xc], R14 ;  /* 0x00000c0e09007388 */ /* 0x0201e80000000800 */
[----:B------:R0:W-:Y:S04]  /*0650*/  STS [R9+0x10], R16 ;  /* 0x0000101009007388 */ /* 0x0001e80000000800 */
[----:B------:R0:W-:Y:S04]  /*0660*/  STS [R9+0x14], R18 ;  /* 0x0000141209007388 */ /* 0x0001e80000000800 */
[----:B------:R0:W-:Y:S04]  /*0670*/  STS [R9+0x18], R20 ;  /* 0x0000181409007388 */ /* 0x0001e80000000800 */
[----:B------:R0:W-:Y:S02]  /*0680*/  STS [R9+0x1c], R22 ;  /* 0x00001c1609007388 */ /* 0x0001e40000000800 */
.L_x_25:
[----:B------:R-:W-:Y:S05]  /*0690*/  BRA.U !UP1, `(.L_x_22) ;  /* 0x0000000109987547 */ /* 0x000fea000b800000 */
[----:B------:R-:W-:Y:S02]  /*06a0*/  UISETP.GE.U32.AND UP0, UPT, UR7, 0x4, UPT ;  /* 0x000000040700788c */ /* 0x000fe4000bf06070 */
[----:B------:R-:W-:-:S04]  /*06b0*/  ULOP3.LUT UR5, UR11, 0x3, URZ, 0xc0, !UPT ;  /* 0x000000030b057892 */ /* 0x000fc8000f8ec0ff */
[----:B------:R-:W-:-:S03]  /*06c0*/  UISETP.NE.AND UP1, UPT, UR5, URZ, UPT ;  /* 0x000000ff0500728c */ /* 0x000fc6000bf25270 */
[----:B------:R-:W-:Y:S08]  /*06d0*/  BRA.U !UP0, `(.L_x_26) ;  /* 0x0000000108447547 */ /* 0x000ff0000b800000 */
[----:B------:R-:W1:Y:S01]  /*06e0*/  LDC.64 R6, c[0x0][0x380] ;  /* 0x0000e000ff067b82 */ /* 0x000e620000000a00 */
[----:B0-----:R-:W-:-:S04]  /*06f0*/  VIADD R9, R4, UR4 ;  /* 0x0000000404097c36 */ /* 0x001fc80008000000 */
[----:B-1----:R-:W-:-:S05]  /*0700*/  IMAD.WIDE R6, R9, 0x4, R6 ;  /* 0x0000000409067825 */ /* 0x002fca00078e0206 */
[----:B------:R-:W2:Y:S04]  /*0710*/  LDG.E R8, desc[UR12][R6.64] ;  /* 0x0000000c06087981 */ /* 0x000ea8000c1e1900 */
[----:B------:R-:W3:Y:S04]  /*0720*/  LDG.E R10, desc[UR12][R6.64+0x4] ;  /* 0x0000040c060a7981 */ /* 0x000ee8000c1e1900 */
[----:B------:R-:W4:Y:S04]  /*0730*/  LDG.E R12, desc[UR12][R6.64+0x8] ;  /* 0x0000080c060c7981 */ /* 0x000f28000c1e1900 */
        /* <DEDUP_REMOVED lines=10> */
[----:B-----5:R1:W-:Y:S02]  /*07e0*/  STS [R9+0xc], R14 ;  /* 0x00000c0e09007388 */ /* 0x0203e40000000800 */
.L_x_26:
[----:B------:R-:W-:Y:S05]  /*07f0*/  BRA.U !UP1, `(.L_x_22) ;  /* 0x0000000109407547 */ /* 0x000fea000b800000 */
[----:B------:R-:W2:Y:S01]  /*0800*/  S2UR UR7, SR_CgaCtaId ;  /* 0x00000000000779c3 */ /* 0x000ea20000008800 */
[----:B------:R-:W-:Y:S01]  /*0810*/  UMOV UR6, 0x400 ;  /* 0x0000040000067882 */ /* 0x000fe20000000000 */
[----:B------:R-:W-:Y:S01]  /*0820*/  VIADD R5, R5, UR4 ;  /* 0x0000000405057c36 */ /* 0x000fe20008000000 */
[----:B01----:R-:W-:Y:S01]  /*0830*/  IADD3 R9, PT, PT, R4, UR4, RZ ;  /* 0x0000000404097c10 */ /* 0x003fe2000fffe0ff */
[----:B------:R-:W-:-:S04]  /*0840*/  UIADD3 UR5, UPT, UPT, -UR5, URZ, URZ ;  /* 0x000000ff05057290 */ /* 0x000fc8000fffe1ff */
[----:B------:R-:W0:Y:S01]  /*0850*/  LDC.64 R6, c[0x0][0x380] ;  /* 0x0000e000ff067b82 */ /* 0x000e220000000a00 */
[----:B--2---:R-:W-:-:S06]  /*0860*/  ULEA UR6, UR7, UR6, 0x18 ;  /* 0x0000000607067291 */ /* 0x004fcc000f8ec0ff */
[----:B------:R-:W-:-:S07]  /*0870*/  LEA R8, R5, UR6, 0x2 ;  /* 0x0000000605087c11 */ /* 0x000fce000f8e10ff */
.L_x_27:
[----:B0-----:R-:W-:-:S06]  /*0880*/  IMAD.WIDE R4, R9, 0x4, R6 ;  /* 0x0000000409047825 */ /* 0x001fcc00078e0206 */
[----:B------:R-:W2:Y:S01]  /*0890*/  LDG.E R5, desc[UR12][R4.64] ;  /* 0x0000000c04057981 */ /* 0x000ea2000c1e1900 */
[----:B------:R-:W-:Y:S01]  /*08a0*/  UIADD3 UR5, UPT, UPT, UR5, 0x1, URZ ;  /* 0x0000000105057890 */ /* 0x000fe2000fffe0ff */
[----:B------:R-:W-:-:S03]  /*08b0*/  VIADD R9, R9, 0x1 ;  /* 0x0000000109097836 */ /* 0x000fc60000000000 */
[----:B------:R-:W-:Y:S01]  /*08c0*/  UISETP.NE.AND UP0, UPT, UR5, URZ, UPT ;  /* 0x000000ff0500728c */ /* 0x000fe2000bf05270 */
[----:B--2---:R0:W-:Y:S02]  /*08d0*/  STS [R8], R5 ;  /* 0x0000000508007388 */ /* 0x0041e40000000800 */
[----:B0-----:R-:W-:-:S06]  /*08e0*/  IADD3 R8, PT, PT, R8, 0x4, RZ ;  /* 0x0000000408087810 */ /* 0x001fcc0007ffe0ff */
[----:B------:R-:W-:Y:S05]  /*08f0*/  BRA.U UP0, `(.L_x_27) ;  /* 0xfffffffd00e07547 */ /* 0x000fea000b83ffff */
.L_x_22:
[----:B------:R-:W2:Y:S01]  /*0900*/  S2UR UR5, SR_CgaCtaId ;  /* 0x00000000000579c3 */ /* 0x000ea20000008800 */
[----:B------:R-:W-:Y:S01]  /*0910*/  LEA R2, R3, R2, 0x4 ;  /* 0x0000000203027211 */ /* 0x000fe200078e20ff */
[----:B------:R-:W-:Y:S01]  /*0920*/  UMOV UR4, 0x400 ;  /* 0x0000040000047882 */ /* 0x000fe20000000000 */
[----:B------:R-:W3:Y:S03]  /*0930*/  LDCU.64 UR6, c[0x0][0x388] ;  /* 0x00007100ff0677ac */ /* 0x000ee60008000a00 */
[----:B------:R-:W-:Y:S01]  /*0940*/  IMAD R2, R2, UR11, RZ ;  /* 0x0000000b02027c24 */ /* 0x000fe2000f8e02ff */
[----:B--2---:R-:W-:-:S03]  /*0950*/  ULEA UR4, UR5, UR4, 0x18 ;  /* 0x0000000405047291 */ /* 0x004fc6000f8ec0ff */
[----:B------:R-:W-:-:S03]  /*0960*/  UMOV UR5, 0x3fe6b851 ;  /* 0x3fe6b85100057882 */ /* 0x000fc60000000000 */
[----:B------:R-:W-:Y:S01]  /*0970*/  LEA R7, R2, UR4, 0x2 ;  /* 0x0000000402077c11 */ /* 0x000fe2000f8e10ff */
[----:B------:R-:W-:-:S04]  /*0980*/  UMOV UR4, 0xeb851eb8 ;  /* 0xeb851eb800047882 */ /* 0x000fc80000000000 */
[----:B------:R-:W2:Y:S04]  /*0990*/  LDS R3, [R7+0x4] ;  /* 0x0000040007037984 */ /* 0x000ea80000000800 */
[----:B------:R-:W0:Y:S04]  /*09a0*/  LDS R2, [R7] ;  /* 0x0000000007027984 */ /* 0x000e280000000800 */
[----:B------:R-:W4:Y:S01]  /*09b0*/  LDS R4, [R7+0x8] ;  /* 0x0000080007047984 */ /* 0x000f220000000800 */
[----:B--2---:R-:W-:Y:S01]  /*09c0*/  FMUL R6, R3, 255 ;  /* 0x437f000003067820 */ /* 0x004fe20000400000 */
[----:B01----:R-:W-:-:S05]  /*09d0*/  FMUL R8, R2, 255 ;  /* 0x437f000002087820 */ /* 0x003fca0000400000 */
[----:B------:R-:W0:Y:S01]  /*09e0*/  F2I.U32.TRUNC.NTZ R6, R6 ;  /* 0x0000000600067305 */ /* 0x000e22000020f000 */
[----:B----4-:R-:W-:-:S07]  /*09f0*/  FMUL R11, R4, 255 ;  /* 0x437f0000040b7820 */ /* 0x010fce0000400000 */
[----:B------:R-:W1:Y:S01]  /*0a00*/  F2I.U32.TRUNC.NTZ R8, R8 ;  /* 0x0000000800087305 */ /* 0x000e62000020f000 */
[----:B0-----:R-:W-:-:S07]  /*0a10*/  LOP3.LUT R10, R6, 0xff, RZ, 0xc0, !PT ;  /* 0x000000ff060a7812 */ /* 0x001fce00078ec0ff */
[----:B------:R-:W0:Y:S01]  /*0a20*/  F2I.U32.TRUNC.NTZ R11, R11 ;  /* 0x0000000b000b7305 */ /* 0x000e22000020f000 */
[----:B-1----:R-:W-:-:S07]  /*0a30*/  LOP3.LUT R9, R8, 0xff, RZ, 0xc0, !PT ;  /* 0x000000ff08097812 */ /* 0x002fce00078ec0ff */
[----:B------:R-:W1:Y:S01]  /*0a40*/  I2F.F64.U16 R4, R10 ;  /* 0x0000000a00047312 */ /* 0x000e620000101800 */
[----:B0-----:R-:W-:-:S07]  /*0a50*/  LOP3.LUT R7, R11, 0xff, RZ, 0xc0, !PT ;  /* 0x000000ff0b077812 */ /* 0x001fce00078ec0ff */
[----:B------:R-:W0:Y:S01]  /*0a60*/  I2F.F64.U16 R2, R9 ;  /* 0x0000000900027312 */ /* 0x000e220000101800 */
[----:B-1----:R-:W-:-:S07]  /*0a70*/  DMUL R4, R4, UR4 ;  /* 0x0000000404047c28 */ /* 0x002fce0008000000 */
[----:B------:R-:W1:Y:S01]  /*0a80*/  I2F.F64.U16 R6, R7 ;  /* 0x0000000700067312 */ /* 0x000e620000101800 */
[----:B------:R-:W-:Y:S01]  /*0a90*/  UMOV UR4, 0xae147ae1 ;  /* 0xae147ae100047882 */ /* 0x000fe20000000000 */
[----:B------:R-:W-:Y:S02]  /*0aa0*/  UMOV UR5, 0x3fcae147 ;  /* 0x3fcae14700057882 */ /* 0x000fe40000000000 */
[----:B0-----:R-:W-:Y:S01]  /*0ab0*/  DFMA R2, R2, UR4, R4 ;  /* 0x0000000402027c2b */ /* 0x001fe20008000004 */
[----:B------:R-:W-:Y:S01]  /*0ac0*/  UMOV UR4, 0x1eb851ec ;  /* 0x1eb851ec00047882 */ /* 0x000fe20000000000 */
[----:B------:R-:W-:Y:S01]  /*0ad0*/  UMOV UR5, 0x3fb1eb85 ;  /* 0x3fb1eb8500057882 */ /* 0x000fe20000000000 */
[----:B---3--:R-:W-:-:S04]  /*0ae0*/  IADD3 R4, P0, PT, R0, UR6, RZ ;  /* 0x0000000600047c10 */ /* 0x008fc8000ff1e0ff */
[----:B------:R-:W-:Y:S01]  /*0af0*/  LEA.HI.X.SX32 R5, R0, UR7, 0x1, P0 ;  /* 0x0000000700057c11 */ /* 0x000fe200080f0eff */
[----:B-1----:R-:W-:-:S10]  /*0b00*/  DFMA R2, R6, UR4, R2 ;  /* 0x0000000406027c2b */ /* 0x002fd40008000002 */
[----:B------:R-:W0:Y:S02]  /*0b10*/  F2I.U32.F64.TRUNC R3, R2 ;  /* 0x0000000200037311 */ /* 0x000e24000030d000 */
[----:B0-----:R-:W-:Y:S01]  /*0b20*/  STG.E.U8 desc[UR12][R4.64], R3 ;  /* 0x0000000304007986 */ /* 0x001fe2000c10110c */
[----:B------:R-:W-:Y:S05]  /*0b30*/  EXIT ;  /* 0x000000000000794d */ /* 0x000fea0003800000 */
.L_x_28:
        /* <DEDUP_REMOVED lines=12> */
.L_x_32:


//--------------------- .nv.shared._Z3CDFPiPfii   --------------------------
	.section	.nv.shared._Z3CDFPiPfii,"aw",@nobits
	.sectionflags	@""
	.align	4
.nv.shared._Z3CDFPiPfii:
	.zero		2048


//--------------------- .nv.shared.reserved.0     --------------------------
	.section	.nv.shared.reserved.0,"aw",@nobits
	.weak		__nv_reservedSMEM_offset_0_alias
	.size		__nv_reservedSMEM_offset_0_alias, 0, 64
	.other		__nv_reservedSMEM_offset_0_alias,@"STO_CUDA_RESERVED_SHARED STV_DEFAULT"
__nv_reservedSMEM_offset_0_alias:
	.zero		0
	.zero		64


//--------------------- .nv.shared._Z9histogramPhPiii --------------------------
	.section	.nv.shared._Z9histogramPhPiii,"aw",@nobits
	.sectionflags	@""
	.align	4
.nv.shared._Z9histogramPhPiii:
	.zero		2048


//--------------------- .nv.shared._Z9greyscalePfPhiii --------------------------
	.section	.nv.shared._Z9greyscalePfPhiii,"aw",@nobits
	.sectionflags	@""
	.align	4
.nv.shared._Z9greyscalePfPhiii:
	.zero		4096


//--------------------- .nv.constant0._Z3CDFPiPfii --------------------------
	.section	.nv.constant0._Z3CDFPiPfii,"a",@progbits
	.sectionflags	@""
	.align	4
.nv.constant0._Z3CDFPiPfii:
	.zero		920


//--------------------- .nv.constant0._Z9histogramPhPiii --------------------------
	.section	.nv.constant0._Z9histogramPhPiii,"a",@progbits
	.sectionflags	@""
	.align	4
.nv.constant0._Z9histogramPhPiii:
	.zero		920


//--------------------- .nv.constant0._Z9greyscalePfPhiii --------------------------
	.section	.nv.constant0._Z9greyscalePfPhiii,"a",@progbits
	.sectionflags	@""
	.align	4
.nv.constant0._Z9greyscalePfPhiii:
	.zero		924


//--------------------- SYMBOLS --------------------------

	.type		.nv.reservedSmem.offset0,@object
	.size		.nv.reservedSmem.offset0,0x4
	.type		.nv.reservedSmem.cap,@object
	.size		.nv.reservedSmem.cap,0x4
